	.target	sm_100a

	.elftype	@"ET_EXEC"


//--------------------- .note.nv.tkinfo           --------------------------
	.section	.note.nv.tkinfo,"",@"SHT_NOTE"
	.sectionflags	@"SHF_NOTE_NV_TKINFO"
	.tkinfo
        /*0018*/ 	.word	0x00000002
        /*0030*/ 	.string	""
        /*0030*/ 	.string	"ptxas"
        /*0030*/ 	.string	"Cuda compilation tools, release 13.0, V13.0.88"
        /*0030*/ 	.string	"Build cuda_13.0.r13.0/compiler.36424714_0"
        /*0030*/ 	.string	"-arch sm_100a -m 64 "



//--------------------- .note.nv.cuinfo           --------------------------
	.section	.note.nv.cuinfo,"",@"SHT_NOTE"
	.sectionflags	@"SHF_NOTE_NV_CUINFO"
        /*0018*/ 	.short	0x0002
        /*001a*/ 	.short	0x0064
        /*001c*/ 	.short	0x0082
	.zero		2


//--------------------- .nv.info                  --------------------------
	.section	.nv.info,"",@"SHT_CUDA_INFO"
	.align	4


	//----- nvinfo : EIATTR_REGCOUNT
	.align		4
        /*0000*/ 	.byte	0x04, 0x2f
        /*0002*/ 	.short	(.L_19 - .L_18)
	.align		4
.L_18:
        /*0004*/ 	.word	index@(_ZN7cutlass13device_kernelINS_4gemm6kernel13GemmUniversalIN4cute5tupleIJiiiiEEENS1_10collective13CollectiveMmaINS1_35MainloopSm100TmaUmmaWarpSpecializedILi26ELi2ELi4ENS5_IJNS4_1CILi2EEENSA_ILi1EEESC_EEEEENS5_IJNSA_ILi128EEESF_NSA_ILi64EEEEEENS_12float_e4m3_tENS5_IJlSC_lEEESI_SJ_NS4_8TiledMMAINS4_8MMA_AtomIJNS4_10MMA_TraitsINS4_25SM100_MMA_F8F6F4_2x1SM_SSEJSI_SI_fSF_SF_NS4_17integral_constantINS4_4UMMA5MajorELSQ_0EEESR_NSO_INSP_7ScaleInELSS_0EEEST_EEEEEENS4_6LayoutINS5_IJSC_SC_SC_EEENS5_IJNSA_ILi0EEESY_SY_EEEEENS5_IJNS4_10UnderscoreES11_S11_EEEEENS4_18SM100_TMA_2SM_LOADENS4_14ComposedLayoutINS4_7SwizzleILi2ELi4ELi3EEENS4_18smem_ptr_flag_bitsILi8EEENSW_INS5_IJNSA_ILi8EEESG_EEENS5_IJSG_SC_EEEEEEEvNS4_8identityES14_S1E_vS1F_EENS_8epilogue10collective18CollectiveEpilogueINS1H_23Sm100TmaWarpSpecializedILi2ELi2ELi32ELb0ELb0EEEJNS5_IJSG_SF_SG_EEENS5_IJNSW_ISG_SC_EENSW_INS5_IJNSA_ILi32EEESB_EEENS5_IJSC_SG_EEEEEEEESI_SJ_SI_SJ_NS1H_6fusion15FusionCallbacksIS1L_NS1T_13LinCombEltActINS1H_6thread4GELUESI_fSI_fLNS_15FloatRoundStyleE2EEES1M_S1S_JEEENS4_5SM1004TMEM4LOAD26SM100_TMEM_LOAD_32dp32b32xENS4_13SM90_TMA_LOADENS15_INS16_ILi1ELi4ELi3EEES19_NSW_INS5_IJS1A_S1O_EEENS5_IJS1O_SC_EEEEEEENS4_39AutoVectorizingCopyWithAssumedAlignmentILi128EEENS4_14SM90_TMA_STOREES2A_S2C_S2C_EEEvvEEEEvNT_6ParamsE)
        /*0008*/ 	.word	0x00000079


	//----- nvinfo : EIATTR_FRAME_SIZE
	.align		4
.L_19:
        /*000c*/ 	.byte	0x04, 0x11
        /*000e*/ 	.short	(.L_21 - .L_20)
	.align		4
.L_20:
        /*0010*/ 	.word	index@($__internal_2_$__cuda_sm10x_tcgen05_guardrail_trap_unallocated_columns_being_dealloced)
        /*0014*/ 	.word	0x00000000


	//----- nvinfo : EIATTR_FRAME_SIZE
	.align		4
.L_21:
        /*0018*/ 	.byte	0x04, 0x11
        /*001a*/ 	.short	(.L_23 - .L_22)
	.align		4
.L_22:
        /*001c*/ 	.word	index@($__internal_1_$__cuda_sm10x_tcgen05_guardrail_trap_phase_invalid_during_alloc)
        /*0020*/ 	.word	0x00000000


	//----- nvinfo : EIATTR_FRAME_SIZE
	.align		4
.L_23:
        /*0024*/ 	.byte	0x04, 0x11
        /*0026*/ 	.short	(.L_25 - .L_24)
	.align		4
.L_24:
        /*0028*/ 	.word	index@($__internal_0_$__cuda_sm10x_tcgen05_guardrail_trap_col_being_dealloced_not_returned_by_alloc)
        /*002c*/ 	.word	0x00000000


	//----- nvinfo : EIATTR_FRAME_SIZE
	.align		4
.L_25:
        /*0030*/ 	.byte	0x04, 0x11
        /*0032*/ 	.short	(.L_27 - .L_26)
	.align		4
.L_26:
        /*0034*/ 	.word	index@(_ZN7cutlass13device_kernelINS_4gemm6kernel13GemmUniversalIN4cute5tupleIJiiiiEEENS1_10collective13CollectiveMmaINS1_35MainloopSm100TmaUmmaWarpSpecializedILi26ELi2ELi4ENS5_IJNS4_1CILi2EEENSA_ILi1EEESC_EEEEENS5_IJNSA_ILi128EEESF_NSA_ILi64EEEEEENS_12float_e4m3_tENS5_IJlSC_lEEESI_SJ_NS4_8TiledMMAINS4_8MMA_AtomIJNS4_10MMA_TraitsINS4_25SM100_MMA_F8F6F4_2x1SM_SSEJSI_SI_fSF_SF_NS4_17integral_constantINS4_4UMMA5MajorELSQ_0EEESR_NSO_INSP_7ScaleInELSS_0EEEST_EEEEEENS4_6LayoutINS5_IJSC_SC_SC_EEENS5_IJNSA_ILi0EEESY_SY_EEEEENS5_IJNS4_10UnderscoreES11_S11_EEEEENS4_18SM100_TMA_2SM_LOADENS4_14ComposedLayoutINS4_7SwizzleILi2ELi4ELi3EEENS4_18smem_ptr_flag_bitsILi8EEENSW_INS5_IJNSA_ILi8EEESG_EEENS5_IJSG_SC_EEEEEEEvNS4_8identityES14_S1E_vS1F_EENS_8epilogue10collective18CollectiveEpilogueINS1H_23Sm100TmaWarpSpecializedILi2ELi2ELi32ELb0ELb0EEEJNS5_IJSG_SF_SG_EEENS5_IJNSW_ISG_SC_EENSW_INS5_IJNSA_ILi32EEESB_EEENS5_IJSC_SG_EEEEEEEESI_SJ_SI_SJ_NS1H_6fusion15FusionCallbacksIS1L_NS1T_13LinCombEltActINS1H_6thread4GELUESI_fSI_fLNS_15FloatRoundStyleE2EEES1M_S1S_JEEENS4_5SM1004TMEM4LOAD26SM100_TMEM_LOAD_32dp32b32xENS4_13SM90_TMA_LOADENS15_INS16_ILi1ELi4ELi3EEES19_NSW_INS5_IJS1A_S1O_EEENS5_IJS1O_SC_EEEEEEENS4_39AutoVectorizingCopyWithAssumedAlignmentILi128EEENS4_14SM90_TMA_STOREES2A_S2C_S2C_EEEvvEEEEvNT_6ParamsE)
        /*0038*/ 	.word	0x00000000


	//----- nvinfo : EIATTR_MIN_STACK_SIZE
	.align		4
.L_27:
        /*003c*/ 	.byte	0x04, 0x12
        /*003e*/ 	.short	(.L_29 - .L_28)
	.align		4
.L_28:
        /*0040*/ 	.word	index@(_ZN7cutlass13device_kernelINS_4gemm6kernel13GemmUniversalIN4cute5tupleIJiiiiEEENS1_10collective13CollectiveMmaINS1_35MainloopSm100TmaUmmaWarpSpecializedILi26ELi2ELi4ENS5_IJNS4_1CILi2EEENSA_ILi1EEESC_EEEEENS5_IJNSA_ILi128EEESF_NSA_ILi64EEEEEENS_12float_e4m3_tENS5_IJlSC_lEEESI_SJ_NS4_8TiledMMAINS4_8MMA_AtomIJNS4_10MMA_TraitsINS4_25SM100_MMA_F8F6F4_2x1SM_SSEJSI_SI_fSF_SF_NS4_17integral_constantINS4_4UMMA5MajorELSQ_0EEESR_NSO_INSP_7ScaleInELSS_0EEEST_EEEEEENS4_6LayoutINS5_IJSC_SC_SC_EEENS5_IJNSA_ILi0EEESY_SY_EEEEENS5_IJNS4_10UnderscoreES11_S11_EEEEENS4_18SM100_TMA_2SM_LOADENS4_14ComposedLayoutINS4_7SwizzleILi2ELi4ELi3EEENS4_18smem_ptr_flag_bitsILi8EEENSW_INS5_IJNSA_ILi8EEESG_EEENS5_IJSG_SC_EEEEEEEvNS4_8identityES14_S1E_vS1F_EENS_8epilogue10collective18CollectiveEpilogueINS1H_23Sm100TmaWarpSpecializedILi2ELi2ELi32ELb0ELb0EEEJNS5_IJSG_SF_SG_EEENS5_IJNSW_ISG_SC_EENSW_INS5_IJNSA_ILi32EEESB_EEENS5_IJSC_SG_EEEEEEEESI_SJ_SI_SJ_NS1H_6fusion15FusionCallbacksIS1L_NS1T_13LinCombEltActINS1H_6thread4GELUESI_fSI_fLNS_15FloatRoundStyleE2EEES1M_S1S_JEEENS4_5SM1004TMEM4LOAD26SM100_TMEM_LOAD_32dp32b32xENS4_13SM90_TMA_LOADENS15_INS16_ILi1ELi4ELi3EEES19_NSW_INS5_IJS1A_S1O_EEENS5_IJS1O_SC_EEEEEEENS4_39AutoVectorizingCopyWithAssumedAlignmentILi128EEENS4_14SM90_TMA_STOREES2A_S2C_S2C_EEEvvEEEEvNT_6ParamsE)
        /*0044*/ 	.word	0x00000000
.L_29:


//--------------------- .nv.compat                --------------------------
	.section	.nv.compat,"",@"SHT_CUDA_COMPAT_INFO"
	.align	4
        /*0000*/ 	.byte	0x02, 0x09, 0x01, 0x00, 0x02, 0x02, 0x02, 0x00, 0x02, 0x05, 0x05, 0x00, 0x03, 0x07, 0x01, 0x01
        /*0010*/ 	.byte	0x02, 0x03, 0x01, 0x00, 0x02, 0x06, 0x01, 0x00, 0x04, 0x0b, 0x08, 0x00, 0x01, 0x00, 0x00, 0x00
        /*0020*/ 	.byte	0x00, 0x00, 0x00, 0x00


//--------------------- .nv.info._ZN7cutlass13device_kernelINS_4gemm6kernel13GemmUniversalIN4cute5tupleIJiiiiEEENS1_10collective13CollectiveMmaINS1_35MainloopSm100TmaUmmaWarpSpecializedILi26ELi2ELi4ENS5_IJNS4_1CILi2EEENSA_ILi1EEESC_EEEEENS5_IJNSA_ILi128EEESF_NSA_ILi64EEEEEENS_12float_e4m3_tENS5_IJlSC_lEEESI_SJ_NS4_8TiledMMAINS4_8MMA_AtomIJNS4_10MMA_TraitsINS4_25SM100_MMA_F8F6F4_2x1SM_SSEJSI_SI_fSF_SF_NS4_17integral_constantINS4_4UMMA5MajorELSQ_0EEESR_NSO_INSP_7ScaleInELSS_0EEEST_EEEEEENS4_6LayoutINS5_IJSC_SC_SC_EEENS5_IJNSA_ILi0EEESY_SY_EEEEENS5_IJNS4_10UnderscoreES11_S11_EEEEENS4_18SM100_TMA_2SM_LOADENS4_14ComposedLayoutINS4_7SwizzleILi2ELi4ELi3EEENS4_18smem_ptr_flag_bitsILi8EEENSW_INS5_IJNSA_ILi8EEESG_EEENS5_IJSG_SC_EEEEEEEvNS4_8identityES14_S1E_vS1F_EENS_8epilogue10collective18CollectiveEpilogueINS1H_23Sm100TmaWarpSpecializedILi2ELi2ELi32ELb0ELb0EEEJNS5_IJSG_SF_SG_EEENS5_IJNSW_ISG_SC_EENSW_INS5_IJNSA_ILi32EEESB_EEENS5_IJSC_SG_EEEEEEEESI_SJ_SI_SJ_NS1H_6fusion15FusionCallbacksIS1L_NS1T_13LinCombEltActINS1H_6thread4GELUESI_fSI_fLNS_15FloatRoundStyleE2EEES1M_S1S_JEEENS4_5SM1004TMEM4LOAD26SM100_TMEM_LOAD_32dp32b32xENS4_13SM90_TMA_LOADENS15_INS16_ILi1ELi4ELi3EEES19_NSW_INS5_IJS1A_S1O_EEENS5_IJS1O_SC_EEEEEEENS4_39AutoVectorizingCopyWithAssumedAlignmentILi128EEENS4_14SM90_TMA_STOREES2A_S2C_S2C_EEEvvEEEEvNT_6ParamsE --------------------------
	.section	.nv.info._ZN7cutlass13device_kernelINS_4gemm6kernel13GemmUniversalIN4cute5tupleIJiiiiEEENS1_10collective13CollectiveMmaINS1_35MainloopSm100TmaUmmaWarpSpecializedILi26ELi2ELi4ENS5_IJNS4_1CILi2EEENSA_ILi1EEESC_EEEEENS5_IJNSA_ILi128EEESF_NSA_ILi64EEEEEENS_12float_e4m3_tENS5_IJlSC_lEEESI_SJ_NS4_8TiledMMAINS4_8MMA_AtomIJNS4_10MMA_TraitsINS4_25SM100_MMA_F8F6F4_2x1SM_SSEJSI_SI_fSF_SF_NS4_17integral_constantINS4_4UMMA5MajorELSQ_0EEESR_NSO_INSP_7ScaleInELSS_0EEEST_EEEEEENS4_6LayoutINS5_IJSC_SC_SC_EEENS5_IJNSA_ILi0EEESY_SY_EEEEENS5_IJNS4_10UnderscoreES11_S11_EEEEENS4_18SM100_TMA_2SM_LOADENS4_14ComposedLayoutINS4_7SwizzleILi2ELi4ELi3EEENS4_18smem_ptr_flag_bitsILi8EEENSW_INS5_IJNSA_ILi8EEESG_EEENS5_IJSG_SC_EEEEEEEvNS4_8identityES14_S1E_vS1F_EENS_8epilogue10collective18CollectiveEpilogueINS1H_23Sm100TmaWarpSpecializedILi2ELi2ELi32ELb0ELb0EEEJNS5_IJSG_SF_SG_EEENS5_IJNSW_ISG_SC_EENSW_INS5_IJNSA_ILi32EEESB_EEENS5_IJSC_SG_EEEEEEEESI_SJ_SI_SJ_NS1H_6fusion15FusionCallbacksIS1L_NS1T_13LinCombEltActINS1H_6thread4GELUESI_fSI_fLNS_15FloatRoundStyleE2EEES1M_S1S_JEEENS4_5SM1004TMEM4LOAD26SM100_TMEM_LOAD_32dp32b32xENS4_13SM90_TMA_LOADENS15_INS16_ILi1ELi4ELi3EEES19_NSW_INS5_IJS1A_S1O_EEENS5_IJS1O_SC_EEEEEEENS4_39AutoVectorizingCopyWithAssumedAlignmentILi128EEENS4_14SM90_TMA_STOREES2A_S2C_S2C_EEEvvEEEEvNT_6ParamsE,"",@"SHT_CUDA_INFO"
	.sectionflags	@""
	.align	4


	//----- nvinfo : EIATTR_CUDA_API_VERSION
	.align		4
        /*0000*/ 	.byte	0x04, 0x37
        /*0002*/ 	.short	(.L_31 - .L_30)
.L_30:
        /*0004*/ 	.word	0x00000082


	//----- nvinfo : EIATTR_KPARAM_INFO
	.align		4
.L_31:
        /*0008*/ 	.byte	0x04, 0x17
        /*000a*/ 	.short	(.L_33 - .L_32)
.L_32:
        /*000c*/ 	.word	0x00000000
        /*0010*/ 	.short	0x0000
        /*0012*/ 	.short	0x0000
        /*0014*/ 	.byte	0x00, 0xf0, 0x01, 0x20


	//----- nvinfo : EIATTR_AT_ENTRY_FRAGMENTS
	.align		4
.L_33:
        /*0018*/ 	.byte	0x04, 0x4f
        /*001a*/ 	.short	(.L_35 - .L_34)


	//   ....[0]....
.L_34:
        /*001c*/ 	.word	0x00000007


	//----- nvinfo : EIATTR_RESERVED_SMEM_USED
	.align		4
.L_35:
        /*0020*/ 	.byte	0x01, 0x41
	.zero		2


	//----- nvinfo : EIATTR_SPARSE_MMA_MASK
	.align		4
        /*0024*/ 	.byte	0x03, 0x50
        /*0026*/ 	.short	0x0000


	//----- nvinfo : EIATTR_TCGEN05_2CTA_USED
	.align		4
        /*0028*/ 	.byte	0x01, 0x52
	.zero		2


	//----- nvinfo : EIATTR_MAXREG_COUNT
	.align		4
        /*002c*/ 	.byte	0x03, 0x1b
        /*002e*/ 	.short	0x00ff


	//----- nvinfo : EIATTR_NUM_BARRIERS
	.align		4
        /*0030*/ 	.byte	0x02, 0x4c
        /*0032*/ 	.byte	0x07
	.zero		1


	//----- nvinfo : EIATTR_EXTERNS
	.align		4
        /*0034*/ 	.byte	0x04, 0x0f
        /*0036*/ 	.short	(.L_37 - .L_36)


	//   ....[0]....
	.align		4
.L_36:
        /*0038*/ 	.word	index@(__assertfail)


	//----- nvinfo : EIATTR_MERCURY_ISA_VERSION
	.align		4
.L_37:
        /*003c*/ 	.byte	0x03, 0x5f
        /*003e*/ 	.short	0x0101


	//----- nvinfo : EIATTR_INT_WARP_WIDE_INSTR_OFFSETS
	.align		4
        /*0040*/ 	.byte	0x04, 0x31
        /*0042*/ 	.short	(.L_39 - .L_38)


	//   ....[0]....
.L_38:
        /*0044*/ 	.word	0x00000f90


	//   ....[1]....
        /*0048*/ 	.word	0x00001030


	//   ....[2]....
        /*004c*/ 	.word	0x00002340


	//   ....[3]....
        /*0050*/ 	.word	0x00004d90


	//   ....[4]....
        /*0054*/ 	.word	0x00004dc0


	//   ....[5]....
        /*0058*/ 	.word	0x00004e10


	//   ....[6]....
        /*005c*/ 	.word	0x00005720


	//   ....[7]....
        /*0060*/ 	.word	0x00005740


	//   ....[8]....
        /*0064*/ 	.word	0x00005810


	//   ....[9]....
        /*0068*/ 	.word	0x000059d0


	//   ....[10]....
        /*006c*/ 	.word	0x000059e0


	//   ....[11]....
        /*0070*/ 	.word	0x00005b70


	//----- nvinfo : EIATTR_COOP_GROUP_MASK_REGIDS
	.align		4
.L_39:
        /*0074*/ 	.byte	0x04, 0x29
        /*0076*/ 	.short	(.L_41 - .L_40)


	//   ....[0]....
.L_40:
        /*0078*/ 	.word	0xffffffff


	//   ....[1]....
        /*007c*/ 	.word	0xffffffff


	//   ....[2]....
        /*0080*/ 	.word	0xffffffff


	//   ....[3]....
        /*0084*/ 	.word	0xffffffff


	//   ....[4]....
        /*0088*/ 	.word	0xffffffff


	//   ....[5]....
        /*008c*/ 	.word	0xffffffff


	//   ....[6]....
        /*0090*/ 	.word	0xffffffff


	//   ....[7]....
        /*0094*/ 	.word	0xffffffff


	//   ....[8]....
        /*0098*/ 	.word	0xffffffff


	//   ....[9]....
        /*009c*/ 	.word	0xffffffff


	//   ....[10]....
        /*00a0*/ 	.word	0xffffffff


	//   ....[11]....
        /*00a4*/ 	.word	0xffffffff


	//   ....[12]....
        /*00a8*/ 	.word	0xffffffff


	//   ....[13]....
        /*00ac*/ 	.word	0xffffffff


	//----- nvinfo : EIATTR_COOP_GROUP_INSTR_OFFSETS
	.align		4
.L_41:
        /*00b0*/ 	.byte	0x04, 0x28
        /*00b2*/ 	.short	(.L_43 - .L_42)


	//   ....[0]....
.L_42:
        /*00b4*/ 	.word	0x000000c0


	//   ....[1]....
        /*00b8*/ 	.word	0x000004d0


	//   ....[2]....
        /*00bc*/ 	.word	0x00000940


	//   ....[3]....
        /*00c0*/ 	.word	0x00000a90


	//   ....[4]....
        /*00c4*/ 	.word	0x00000b80


	//   ....[5]....
        /*00c8*/ 	.word	0x00000ce0


	//   ....[6]....
        /*00cc*/ 	.word	0x00000e70


	//   ....[7]....
        /*00d0*/ 	.word	0x000010b0


	//   ....[8]....
        /*00d4*/ 	.word	0x00002220


	//   ....[9]....
        /*00d8*/ 	.word	0x00003c60


	//   ....[10]....
        /*00dc*/ 	.word	0x00004130


	//   ....[11]....
        /*00e0*/ 	.word	0x00004160


	//   ....[12]....
        /*00e4*/ 	.word	0x00004ca0


	//   ....[13]....
        /*00e8*/ 	.word	0x00004eb0


	//----- nvinfo : EIATTR_VRC_CTA_INIT_COUNT
	.align		4
.L_43:
        /*00ec*/ 	.byte	0x02, 0x4a
        /*00ee*/ 	.byte	0x80
	.zero		1


	//----- nvinfo : EIATTR_SYSCALL_OFFSETS
	.align		4
        /*00f0*/ 	.byte	0x04, 0x46
        /*00f2*/ 	.short	(.L_45 - .L_44)


	//   ....[0]....
.L_44:
        /*00f4*/ 	.word	0x00006560


	//   ....[1]....
        /*00f8*/ 	.word	0x00006680


	//   ....[2]....
        /*00fc*/ 	.word	0x000070c0


	//----- nvinfo : EIATTR_MBARRIER_INSTR_OFFSETS
	.align		4
.L_45:
        /*0100*/ 	.byte	0x04, 0x39
        /*0102*/ 	.short	(.L_47 - .L_46)


	//   ....[0]....
.L_46:
        /*0104*/ 	.word	0x000005e0
        /*0108*/ 	.word	0x000000ff
        /*010c*/ 	.word	0x00000000
        /*0110*/ 	.short	0x0100
        /*0112*/ 	.byte	0x08
	.zero		1


	//   ....[1]....
        /*0114*/ 	.word	0x000005f0
        /*0118*/ 	.word	0x000000ff
        /*011c*/ 	.word	0x000000d0
        /*0120*/ 	.short	0x0100
        /*0122*/ 	.byte	0x08
	.zero		1


	//   ....[2]....
        /*0124*/ 	.word	0x00000600
        /*0128*/ 	.word	0x000000ff
        /*012c*/ 	.word	0x00000008
        /*0130*/ 	.short	0x0100
        /*0132*/ 	.byte	0x08
	.zero		1


	//   ....[3]....
        /*0134*/ 	.word	0x00000610
        /*0138*/ 	.word	0x000000ff
        /*013c*/ 	.word	0x000000d8
        /*0140*/ 	.short	0x0100
        /*0142*/ 	.byte	0x08
	.zero		1


	//   ....[4]....
        /*0144*/ 	.word	0x00000620
        /*0148*/ 	.word	0x000000ff
        /*014c*/ 	.word	0x00000010
        /*0150*/ 	.short	0x0100
        /*0152*/ 	.byte	0x08
	.zero		1


	//   ....[5]....
        /*0154*/ 	.word	0x00000630
        /*0158*/ 	.word	0x000000ff
        /*015c*/ 	.word	0x000000e0
        /*0160*/ 	.short	0x0100
        /*0162*/ 	.byte	0x08
	.zero		1


	//   ....[6]....
        /*0164*/ 	.word	0x00000640
        /*0168*/ 	.word	0x000000ff
        /*016c*/ 	.word	0x00000018
        /*0170*/ 	.short	0x0100
        /*0172*/ 	.byte	0x08
	.zero		1


	//   ....[7]....
        /*0174*/ 	.word	0x00000650
        /*0178*/ 	.word	0x000000ff
        /*017c*/ 	.word	0x000000e8
        /*0180*/ 	.short	0x0100
        /*0182*/ 	.byte	0x08
	.zero		1


	//   ....[8]....
        /*0184*/ 	.word	0x00000660
        /*0188*/ 	.word	0x000000ff
        /*018c*/ 	.word	0x00000020
        /*0190*/ 	.short	0x0100
        /*0192*/ 	.byte	0x08
	.zero		1


	//   ....[9]....
        /*0194*/ 	.word	0x00000670
        /*0198*/ 	.word	0x000000ff
        /*019c*/ 	.word	0x000000f0
        /*01a0*/ 	.short	0x0100
        /*01a2*/ 	.byte	0x08
	.zero		1


	//   ....[10]....
        /*01a4*/ 	.word	0x00000680
        /*01a8*/ 	.word	0x000000ff
        /*01ac*/ 	.word	0x00000028
        /*01b0*/ 	.short	0x0100
        /*01b2*/ 	.byte	0x08
	.zero		1


	//   ....[11]....
        /*01b4*/ 	.word	0x00000690
        /*01b8*/ 	.word	0x000000ff
        /*01bc*/ 	.word	0x000000f8
        /*01c0*/ 	.short	0x0100
        /*01c2*/ 	.byte	0x08
	.zero		1


	//   ....[12]....
        /*01c4*/ 	.word	0x000006a0
        /*01c8*/ 	.word	0x000000ff
        /*01cc*/ 	.word	0x00000030
        /*01d0*/ 	.short	0x0100
        /*01d2*/ 	.byte	0x08
	.zero		1


	//   ....[13]....
        /*01d4*/ 	.word	0x000006b0
        /*01d8*/ 	.word	0x000000ff
        /*01dc*/ 	.word	0x00000100
        /*01e0*/ 	.short	0x0100
        /*01e2*/ 	.byte	0x08
	.zero		1


	//   ....[14]....
        /*01e4*/ 	.word	0x000006c0
        /*01e8*/ 	.word	0x000000ff
        /*01ec*/ 	.word	0x00000038
        /*01f0*/ 	.short	0x0100
        /*01f2*/ 	.byte	0x08
	.zero		1


	//   ....[15]....
        /*01f4*/ 	.word	0x000006d0
        /*01f8*/ 	.word	0x000000ff
        /*01fc*/ 	.word	0x00000108
        /*0200*/ 	.short	0x0100
        /*0202*/ 	.byte	0x08
	.zero		1


	//   ....[16]....
        /*0204*/ 	.word	0x000006e0
        /*0208*/ 	.word	0x000000ff
        /*020c*/ 	.word	0x00000040
        /*0210*/ 	.short	0x0100
        /*0212*/ 	.byte	0x08
	.zero		1


	//   ....[17]....
        /*0214*/ 	.word	0x000006f0
        /*0218*/ 	.word	0x000000ff
        /*021c*/ 	.word	0x00000110
        /*0220*/ 	.short	0x0100
        /*0222*/ 	.byte	0x08
	.zero		1


	//   ....[18]....
        /*0224*/ 	.word	0x00000700
        /*0228*/ 	.word	0x000000ff
        /*022c*/ 	.word	0x00000048
        /*0230*/ 	.short	0x0100
        /*0232*/ 	.byte	0x08
	.zero		1


	//   ....[19]....
        /*0234*/ 	.word	0x00000710
        /*0238*/ 	.word	0x000000ff
        /*023c*/ 	.word	0x00000118
        /*0240*/ 	.short	0x0100
        /*0242*/ 	.byte	0x08
	.zero		1


	//   ....[20]....
        /*0244*/ 	.word	0x00000720
        /*0248*/ 	.word	0x000000ff
        /*024c*/ 	.word	0x00000050
        /*0250*/ 	.short	0x0100
        /*0252*/ 	.byte	0x08
	.zero		1


	//   ....[21]....
        /*0254*/ 	.word	0x00000730
        /*0258*/ 	.word	0x000000ff
        /*025c*/ 	.word	0x00000120
        /*0260*/ 	.short	0x0100
        /*0262*/ 	.byte	0x08
	.zero		1


	//   ....[22]....
        /*0264*/ 	.word	0x00000740
        /*0268*/ 	.word	0x000000ff
        /*026c*/ 	.word	0x00000058
        /*0270*/ 	.short	0x0100
        /*0272*/ 	.byte	0x08
	.zero		1


	//   ....[23]....
        /*0274*/ 	.word	0x00000750
        /*0278*/ 	.word	0x000000ff
        /*027c*/ 	.word	0x00000128
        /*0280*/ 	.short	0x0100
        /*0282*/ 	.byte	0x08
	.zero		1


	//   ....[24]....
        /*0284*/ 	.word	0x00000760
        /*0288*/ 	.word	0x000000ff
        /*028c*/ 	.word	0x00000060
        /*0290*/ 	.short	0x0100
        /*0292*/ 	.byte	0x08
	.zero		1


	//   ....[25]....
        /*0294*/ 	.word	0x00000770
        /*0298*/ 	.word	0x000000ff
        /*029c*/ 	.word	0x00000130
        /*02a0*/ 	.short	0x0100
        /*02a2*/ 	.byte	0x08
	.zero		1


	//   ....[26]....
        /*02a4*/ 	.word	0x00000780
        /*02a8*/ 	.word	0x000000ff
        /*02ac*/ 	.word	0x00000068
        /*02b0*/ 	.short	0x0100
        /*02b2*/ 	.byte	0x08
	.zero		1


	//   ....[27]....
        /*02b4*/ 	.word	0x00000790
        /*02b8*/ 	.word	0x000000ff
        /*02bc*/ 	.word	0x00000138
        /*02c0*/ 	.short	0x0100
        /*02c2*/ 	.byte	0x08
	.zero		1


	//   ....[28]....
        /*02c4*/ 	.word	0x000007a0
        /*02c8*/ 	.word	0x000000ff
        /*02cc*/ 	.word	0x00000070
        /*02d0*/ 	.short	0x0100
        /*02d2*/ 	.byte	0x08
	.zero		1


	//   ....[29]....
        /*02d4*/ 	.word	0x000007b0
        /*02d8*/ 	.word	0x000000ff
        /*02dc*/ 	.word	0x00000140
        /*02e0*/ 	.short	0x0100
        /*02e2*/ 	.byte	0x08
	.zero		1


	//   ....[30]....
        /*02e4*/ 	.word	0x000007c0
        /*02e8*/ 	.word	0x000000ff
        /*02ec*/ 	.word	0x00000078
        /*02f0*/ 	.short	0x0100
        /*02f2*/ 	.byte	0x08
	.zero		1


	//   ....[31]....
        /*02f4*/ 	.word	0x000007d0
        /*02f8*/ 	.word	0x000000ff
        /*02fc*/ 	.word	0x00000148
        /*0300*/ 	.short	0x0100
        /*0302*/ 	.byte	0x08
	.zero		1


	//   ....[32]....
        /*0304*/ 	.word	0x000007e0
        /*0308*/ 	.word	0x000000ff
        /*030c*/ 	.word	0x00000080
        /*0310*/ 	.short	0x0100
        /*0312*/ 	.byte	0x08
	.zero		1


	//   ....[33]....
        /*0314*/ 	.word	0x000007f0
        /*0318*/ 	.word	0x000000ff
        /*031c*/ 	.word	0x00000150
        /*0320*/ 	.short	0x0100
        /*0322*/ 	.byte	0x08
	.zero		1


	//   ....[34]....
        /*0324*/ 	.word	0x00000800
        /*0328*/ 	.word	0x000000ff
        /*032c*/ 	.word	0x00000088
        /*0330*/ 	.short	0x0100
        /*0332*/ 	.byte	0x08
	.zero		1


	//   ....[35]....
        /*0334*/ 	.word	0x00000810
        /*0338*/ 	.word	0x000000ff
        /*033c*/ 	.word	0x00000158
        /*0340*/ 	.short	0x0100
        /*0342*/ 	.byte	0x08
	.zero		1


	//   ....[36]....
        /*0344*/ 	.word	0x00000820
        /*0348*/ 	.word	0x000000ff
        /*034c*/ 	.word	0x00000090
        /*0350*/ 	.short	0x0100
        /*0352*/ 	.byte	0x08
	.zero		1


	//   ....[37]....
        /*0354*/ 	.word	0x00000830
        /*0358*/ 	.word	0x000000ff
        /*035c*/ 	.word	0x00000160
        /*0360*/ 	.short	0x0100
        /*0362*/ 	.byte	0x08
	.zero		1


	//   ....[38]....
        /*0364*/ 	.word	0x00000840
        /*0368*/ 	.word	0x000000ff
        /*036c*/ 	.word	0x00000098
        /*0370*/ 	.short	0x0100
        /*0372*/ 	.byte	0x08
	.zero		1


	//   ....[39]....
        /*0374*/ 	.word	0x00000850
        /*0378*/ 	.word	0x000000ff
        /*037c*/ 	.word	0x00000168
        /*0380*/ 	.short	0x0100
        /*0382*/ 	.byte	0x08
	.zero		1


	//   ....[40]....
        /*0384*/ 	.word	0x00000860
        /*0388*/ 	.word	0x000000ff
        /*038c*/ 	.word	0x000000a0
        /*0390*/ 	.short	0x0100
        /*0392*/ 	.byte	0x08
	.zero		1


	//   ....[41]....
        /*0394*/ 	.word	0x00000870
        /*0398*/ 	.word	0x000000ff
        /*039c*/ 	.word	0x00000170
        /*03a0*/ 	.short	0x0100
        /*03a2*/ 	.byte	0x08
	.zero		1


	//   ....[42]....
        /*03a4*/ 	.word	0x00000880
        /*03a8*/ 	.word	0x000000ff
        /*03ac*/ 	.word	0x000000a8
        /*03b0*/ 	.short	0x0100
        /*03b2*/ 	.byte	0x08
	.zero		1


	//   ....[43]....
        /*03b4*/ 	.word	0x00000890
        /*03b8*/ 	.word	0x000000ff
        /*03bc*/ 	.word	0x00000178
        /*03c0*/ 	.short	0x0100
        /*03c2*/ 	.byte	0x08
	.zero		1


	//   ....[44]....
        /*03c4*/ 	.word	0x000008a0
        /*03c8*/ 	.word	0x000000ff
        /*03cc*/ 	.word	0x000000b0
        /*03d0*/ 	.short	0x0100
        /*03d2*/ 	.byte	0x08
	.zero		1


	//   ....[45]....
        /*03d4*/ 	.word	0x000008b0
        /*03d8*/ 	.word	0x000000ff
        /*03dc*/ 	.word	0x00000180
        /*03e0*/ 	.short	0x0100
        /*03e2*/ 	.byte	0x08
	.zero		1


	//   ....[46]....
        /*03e4*/ 	.word	0x000008c0
        /*03e8*/ 	.word	0x000000ff
        /*03ec*/ 	.word	0x000000b8
        /*03f0*/ 	.short	0x0100
        /*03f2*/ 	.byte	0x08
	.zero		1


	//   ....[47]....
        /*03f4*/ 	.word	0x000008d0
        /*03f8*/ 	.word	0x000000ff
        /*03fc*/ 	.word	0x00000188
        /*0400*/ 	.short	0x0100
        /*0402*/ 	.byte	0x08
	.zero		1


	//   ....[48]....
        /*0404*/ 	.word	0x000008e0
        /*0408*/ 	.word	0x000000ff
        /*040c*/ 	.word	0x000000c0
        /*0410*/ 	.short	0x0100
        /*0412*/ 	.byte	0x08
	.zero		1


	//   ....[49]....
        /*0414*/ 	.word	0x000008f0
        /*0418*/ 	.word	0x000000ff
        /*041c*/ 	.word	0x00000190
        /*0420*/ 	.short	0x0100
        /*0422*/ 	.byte	0x08
	.zero		1


	//   ....[50]....
        /*0424*/ 	.word	0x00000900
        /*0428*/ 	.word	0x000000ff
        /*042c*/ 	.word	0x000000c8
        /*0430*/ 	.short	0x0100
        /*0432*/ 	.byte	0x08
	.zero		1


	//   ....[51]....
        /*0434*/ 	.word	0x00000910
        /*0438*/ 	.word	0x000000ff
        /*043c*/ 	.word	0x00000198
        /*0440*/ 	.short	0x0100
        /*0442*/ 	.byte	0x08
	.zero		1


	//   ....[52]....
        /*0444*/ 	.word	0x00000a40
        /*0448*/ 	.word	0x000000ff
        /*044c*/ 	.word	0x000001a0
        /*0450*/ 	.short	0x0100
        /*0452*/ 	.byte	0x09
	.zero		1


	//   ....[53]....
        /*0454*/ 	.word	0x00000a50
        /*0458*/ 	.word	0x000000ff
        /*045c*/ 	.word	0x000001b0
        /*0460*/ 	.short	0x0100
        /*0462*/ 	.byte	0x09
	.zero		1


	//   ....[54]....
        /*0464*/ 	.word	0x00000a60
        /*0468*/ 	.word	0x000000ff
        /*046c*/ 	.word	0x000001a8
        /*0470*/ 	.short	0x0100
        /*0472*/ 	.byte	0x09
	.zero		1


	//   ....[55]....
        /*0474*/ 	.word	0x00000a70
        /*0478*/ 	.word	0x000000ff
        /*047c*/ 	.word	0x000001b8
        /*0480*/ 	.short	0x0100
        /*0482*/ 	.byte	0x09
	.zero		1


	//   ....[56]....
        /*0484*/ 	.word	0x00000b50
        /*0488*/ 	.word	0x000000ff
        /*048c*/ 	.word	0x000001c0
        /*0490*/ 	.short	0x0100
        /*0492*/ 	.byte	0x08
	.zero		1


	//   ....[57]....
        /*0494*/ 	.word	0x00000b60
        /*0498*/ 	.word	0x000000ff
        /*049c*/ 	.word	0x000001c8
        /*04a0*/ 	.short	0x0100
        /*04a2*/ 	.byte	0x08
	.zero		1


	//   ....[58]....
        /*04a4*/ 	.word	0x00000c90
        /*04a8*/ 	.word	0x000000ff
        /*04ac*/ 	.word	0x000001d0
        /*04b0*/ 	.short	0x0100
        /*04b2*/ 	.byte	0x08
	.zero		1


	//   ....[59]....
        /*04b4*/ 	.word	0x00000ca0
        /*04b8*/ 	.word	0x000000ff
        /*04bc*/ 	.word	0x000001e0
        /*04c0*/ 	.short	0x0100
        /*04c2*/ 	.byte	0x08
	.zero		1


	//   ....[60]....
        /*04c4*/ 	.word	0x00000cb0
        /*04c8*/ 	.word	0x000000ff
        /*04cc*/ 	.word	0x000001d8
        /*04d0*/ 	.short	0x0100
        /*04d2*/ 	.byte	0x08
	.zero		1


	//   ....[61]....
        /*04d4*/ 	.word	0x00000cc0
        /*04d8*/ 	.word	0x000000ff
        /*04dc*/ 	.word	0x000001e8
        /*04e0*/ 	.short	0x0100
        /*04e2*/ 	.byte	0x08
	.zero		1


	//   ....[62]....
        /*04e4*/ 	.word	0x00000de0
        /*04e8*/ 	.word	0x000000ff
        /*04ec*/ 	.word	0x000001f0
        /*04f0*/ 	.short	0x0100
        /*04f2*/ 	.byte	0x09
	.zero		1


	//   ....[63]....
        /*04f4*/ 	.word	0x00000df0
        /*04f8*/ 	.word	0x000000ff
        /*04fc*/ 	.word	0x00000210
        /*0500*/ 	.short	0x0100
        /*0502*/ 	.byte	0x09
	.zero		1


	//   ....[64]....
        /*0504*/ 	.word	0x00000e00
        /*0508*/ 	.word	0x000000ff
        /*050c*/ 	.word	0x000001f8
        /*0510*/ 	.short	0x0100
        /*0512*/ 	.byte	0x09
	.zero		1


	//   ....[65]....
        /*0514*/ 	.word	0x00000e10
        /*0518*/ 	.word	0x000000ff
        /*051c*/ 	.word	0x00000218
        /*0520*/ 	.short	0x0100
        /*0522*/ 	.byte	0x09
	.zero		1


	//   ....[66]....
        /*0524*/ 	.word	0x00000e20
        /*0528*/ 	.word	0x000000ff
        /*052c*/ 	.word	0x00000200
        /*0530*/ 	.short	0x0100
        /*0532*/ 	.byte	0x09
	.zero		1


	//   ....[67]....
        /*0534*/ 	.word	0x00000e30
        /*0538*/ 	.word	0x000000ff
        /*053c*/ 	.word	0x00000220
        /*0540*/ 	.short	0x0100
        /*0542*/ 	.byte	0x09
	.zero		1


	//   ....[68]....
        /*0544*/ 	.word	0x00000e40
        /*0548*/ 	.word	0x000000ff
        /*054c*/ 	.word	0x00000208
        /*0550*/ 	.short	0x0100
        /*0552*/ 	.byte	0x09
	.zero		1


	//   ....[69]....
        /*0554*/ 	.word	0x00000e50
        /*0558*/ 	.word	0x000000ff
        /*055c*/ 	.word	0x00000228
        /*0560*/ 	.short	0x0100
        /*0562*/ 	.byte	0x09
	.zero		1


	//   ....[70]....
        /*0564*/ 	.word	0x00000f40
        /*0568*/ 	.word	0x000000ff
        /*056c*/ 	.word	0x00000230
        /*0570*/ 	.short	0x0100
        /*0572*/ 	.byte	0x08
	.zero		1


	//   ....[71]....
        /*0574*/ 	.word	0x00000f50
        /*0578*/ 	.word	0x000000ff
        /*057c*/ 	.word	0x00000240
        /*0580*/ 	.short	0x0100
        /*0582*/ 	.byte	0x08
	.zero		1


	//   ....[72]....
        /*0584*/ 	.word	0x00000f60
        /*0588*/ 	.word	0x000000ff
        /*058c*/ 	.word	0x00000238
        /*0590*/ 	.short	0x0100
        /*0592*/ 	.byte	0x08
	.zero		1


	//   ....[73]....
        /*0594*/ 	.word	0x00000f70
        /*0598*/ 	.word	0x000000ff
        /*059c*/ 	.word	0x00000248
        /*05a0*/ 	.short	0x0100
        /*05a2*/ 	.byte	0x08
	.zero		1


	//   ....[74]....
        /*05a4*/ 	.word	0x00001060
        /*05a8*/ 	.word	0x000000ff
        /*05ac*/ 	.word	0x00000250
        /*05b0*/ 	.short	0x0100
        /*05b2*/ 	.byte	0x07
	.zero		1


	//   ....[75]....
        /*05b4*/ 	.word	0x00001a40
        /*05b8*/ 	.word	0x00000002
        /*05bc*/ 	.word	0x00000240
        /*05c0*/ 	.short	0x010a
        /*05c2*/ 	.byte	0xff
	.zero		1


	//   ....[76]....
        /*05c4*/ 	.word	0x00001a70
        /*05c8*/ 	.word	0x00000002
        /*05cc*/ 	.word	0x00000230
        /*05d0*/ 	.short	0x0101
        /*05d2*/ 	.byte	0xff
	.zero		1


	//   ....[77]....
        /*05d4*/ 	.word	0x00001b40
        /*05d8*/ 	.word	0x000000ff
        /*05dc*/ 	.word	0x000000d0
        /*05e0*/ 	.short	0x010a
        /*05e2*/ 	.byte	0x08
	.zero		1


	//   ....[78]....
        /*05e4*/ 	.word	0x00001c30
        /*05e8*/ 	.word	0x000000ff
        /*05ec*/ 	.word	0x000000d0
        /*05f0*/ 	.short	0x010a
        /*05f2*/ 	.byte	0x21
	.zero		1


	//   ....[79]....
        /*05f4*/ 	.word	0x00001df0
        /*05f8*/ 	.word	0x000000ff
        /*05fc*/ 	.word	0x000000d0
        /*0600*/ 	.short	0x010a
        /*0602*/ 	.byte	0x08
	.zero		1


	//   ....[80]....
        /*0604*/ 	.word	0x00001ef0
        /*0608*/ 	.word	0x000000ff
        /*060c*/ 	.word	0x000001c8
        /*0610*/ 	.short	0x0101
        /*0612*/ 	.byte	0x06
	.zero		1


	//   ....[81]....
        /*0614*/ 	.word	0x00001f00
        /*0618*/ 	.word	0x000000ff
        /*061c*/ 	.word	0x000000d0
        /*0620*/ 	.short	0x010a
        /*0622*/ 	.byte	0x08
	.zero		1


	//   ....[82]....
        /*0624*/ 	.word	0x00001f80
        /*0628*/ 	.word	0x000000ff
        /*062c*/ 	.word	0x000000d0
        /*0630*/ 	.short	0x010a
        /*0632*/ 	.byte	0x11
	.zero		1


	//   ....[83]....
        /*0634*/ 	.word	0x00002110
        /*0638*/ 	.word	0x000000ff
        /*063c*/ 	.word	0x000000d0
        /*0640*/ 	.short	0x010a
        /*0642*/ 	.byte	0x08
	.zero		1


	//   ....[84]....
        /*0644*/ 	.word	0x00002250
        /*0648*/ 	.word	0x00000002
        /*064c*/ 	.word	0x000001d0
        /*0650*/ 	.short	0x010a
        /*0652*/ 	.byte	0xff
	.zero		1


	//   ....[85]....
        /*0654*/ 	.word	0x00002310
        /*0658*/ 	.word	0x00000002
        /*065c*/ 	.word	0x00000000
        /*0660*/ 	.short	0x0101
        /*0662*/ 	.byte	0xff
	.zero		1


	//   ....[86]....
        /*0664*/ 	.word	0x00002870
        /*0668*/ 	.word	0x000000ff
        /*066c*/ 	.word	0x00000000
        /*0670*/ 	.short	0x010a
        /*0672*/ 	.byte	0x04
	.zero		1


	//   ....[87]....
        /*0674*/ 	.word	0x00002900
        /*0678*/ 	.word	0x000000ff
        /*067c*/ 	.word	0x00000000
        /*0680*/ 	.short	0x010a
        /*0682*/ 	.byte	0x04
	.zero		1


	//   ....[88]....
        /*0684*/ 	.word	0x00002990
        /*0688*/ 	.word	0x000000ff
        /*068c*/ 	.word	0x00000000
        /*0690*/ 	.short	0x010a
        /*0692*/ 	.byte	0x04
	.zero		1


	//   ....[89]....
        /*0694*/ 	.word	0x00002a20
        /*0698*/ 	.word	0x000000ff
        /*069c*/ 	.word	0x00000000
        /*06a0*/ 	.short	0x010a
        /*06a2*/ 	.byte	0x04
	.zero		1


	//   ....[90]....
        /*06a4*/ 	.word	0x00002ab0
        /*06a8*/ 	.word	0x000000ff
        /*06ac*/ 	.word	0x00000000
        /*06b0*/ 	.short	0x010a
        /*06b2*/ 	.byte	0x04
	.zero		1


	//   ....[91]....
        /*06b4*/ 	.word	0x00002b40
        /*06b8*/ 	.word	0x000000ff
        /*06bc*/ 	.word	0x00000000
        /*06c0*/ 	.short	0x010a
        /*06c2*/ 	.byte	0x04
	.zero		1


	//   ....[92]....
        /*06c4*/ 	.word	0x00002bd0
        /*06c8*/ 	.word	0x000000ff
        /*06cc*/ 	.word	0x00000000
        /*06d0*/ 	.short	0x010a
        /*06d2*/ 	.byte	0x04
	.zero		1


	//   ....[93]....
        /*06d4*/ 	.word	0x00002c60
        /*06d8*/ 	.word	0x000000ff
        /*06dc*/ 	.word	0x00000000
        /*06e0*/ 	.short	0x010a
        /*06e2*/ 	.byte	0x04
	.zero		1


	//   ....[94]....
        /*06e4*/ 	.word	0x00002cf0
        /*06e8*/ 	.word	0x000000ff
        /*06ec*/ 	.word	0x00000000
        /*06f0*/ 	.short	0x010a
        /*06f2*/ 	.byte	0x04
	.zero		1


	//   ....[95]....
        /*06f4*/ 	.word	0x00002d80
        /*06f8*/ 	.word	0x000000ff
        /*06fc*/ 	.word	0x00000000
        /*0700*/ 	.short	0x010a
        /*0702*/ 	.byte	0x04
	.zero		1


	//   ....[96]....
        /*0704*/ 	.word	0x00002e10
        /*0708*/ 	.word	0x000000ff
        /*070c*/ 	.word	0x00000000
        /*0710*/ 	.short	0x010a
        /*0712*/ 	.byte	0x04
	.zero		1


	//   ....[97]....
        /*0714*/ 	.word	0x00002ea0
        /*0718*/ 	.word	0x000000ff
        /*071c*/ 	.word	0x00000000
        /*0720*/ 	.short	0x010a
        /*0722*/ 	.byte	0x04
	.zero		1


	//   ....[98]....
        /*0724*/ 	.word	0x00002f30
        /*0728*/ 	.word	0x000000ff
        /*072c*/ 	.word	0x00000000
        /*0730*/ 	.short	0x010a
        /*0732*/ 	.byte	0x04
	.zero		1


	//   ....[99]....
        /*0734*/ 	.word	0x00002fc0
        /*0738*/ 	.word	0x000000ff
        /*073c*/ 	.word	0x00000000
        /*0740*/ 	.short	0x010a
        /*0742*/ 	.byte	0x04
	.zero		1


	//   ....[100]....
        /*0744*/ 	.word	0x00003050
        /*0748*/ 	.word	0x000000ff
        /*074c*/ 	.word	0x00000000
        /*0750*/ 	.short	0x010a
        /*0752*/ 	.byte	0x04
	.zero		1


	//   ....[101]....
        /*0754*/ 	.word	0x000030e0
        /*0758*/ 	.word	0x000000ff
        /*075c*/ 	.word	0x00000000
        /*0760*/ 	.short	0x010a
        /*0762*/ 	.byte	0x04
	.zero		1


	//   ....[102]....
        /*0764*/ 	.word	0x00003170
        /*0768*/ 	.word	0x000000ff
        /*076c*/ 	.word	0x00000000
        /*0770*/ 	.short	0x010a
        /*0772*/ 	.byte	0x04
	.zero		1


	//   ....[103]....
        /*0774*/ 	.word	0x00003200
        /*0778*/ 	.word	0x000000ff
        /*077c*/ 	.word	0x00000000
        /*0780*/ 	.short	0x010a
        /*0782*/ 	.byte	0x04
	.zero		1


	//   ....[104]....
        /*0784*/ 	.word	0x00003290
        /*0788*/ 	.word	0x000000ff
        /*078c*/ 	.word	0x00000000
        /*0790*/ 	.short	0x010a
        /*0792*/ 	.byte	0x04
	.zero		1


	//   ....[105]....
        /*0794*/ 	.word	0x00003320
        /*0798*/ 	.word	0x000000ff
        /*079c*/ 	.word	0x00000000
        /*07a0*/ 	.short	0x010a
        /*07a2*/ 	.byte	0x04
	.zero		1


	//   ....[106]....
        /*07a4*/ 	.word	0x000033b0
        /*07a8*/ 	.word	0x000000ff
        /*07ac*/ 	.word	0x00000000
        /*07b0*/ 	.short	0x010a
        /*07b2*/ 	.byte	0x04
	.zero		1


	//   ....[107]....
        /*07b4*/ 	.word	0x00003440
        /*07b8*/ 	.word	0x000000ff
        /*07bc*/ 	.word	0x00000000
        /*07c0*/ 	.short	0x010a
        /*07c2*/ 	.byte	0x04
	.zero		1


	//   ....[108]....
        /*07c4*/ 	.word	0x000034d0
        /*07c8*/ 	.word	0x000000ff
        /*07cc*/ 	.word	0x00000000
        /*07d0*/ 	.short	0x010a
        /*07d2*/ 	.byte	0x04
	.zero		1


	//   ....[109]....
        /*07d4*/ 	.word	0x00003560
        /*07d8*/ 	.word	0x000000ff
        /*07dc*/ 	.word	0x00000000
        /*07e0*/ 	.short	0x010a
        /*07e2*/ 	.byte	0x04
	.zero		1


	//   ....[110]....
        /*07e4*/ 	.word	0x000035f0
        /*07e8*/ 	.word	0x000000ff
        /*07ec*/ 	.word	0x00000000
        /*07f0*/ 	.short	0x010a
        /*07f2*/ 	.byte	0x04
	.zero		1


	//   ....[111]....
        /*07f4*/ 	.word	0x00003690
        /*07f8*/ 	.word	0x00000000
        /*07fc*/ 	.word	0x00000000
        /*0800*/ 	.short	0x010a
        /*0802*/ 	.byte	0xff
	.zero		1


	//   ....[112]....
        /*0804*/ 	.word	0x000037c0
        /*0808*/ 	.word	0x00000000
        /*080c*/ 	.word	0x00000230
        /*0810*/ 	.short	0x010a
        /*0812*/ 	.byte	0xff
	.zero		1


	//   ....[113]....
        /*0814*/ 	.word	0x00003830
        /*0818*/ 	.word	0x00000000
        /*081c*/ 	.word	0x00000000
        /*0820*/ 	.short	0x0101
        /*0822*/ 	.byte	0xff
	.zero		1


	//   ....[114]....
        /*0824*/ 	.word	0x00003850
        /*0828*/ 	.word	0x000000ff
        /*082c*/ 	.word	0x000001e0
        /*0830*/ 	.short	0x010a
        /*0832*/ 	.byte	0x05
	.zero		1


	//   ....[115]....
        /*0834*/ 	.word	0x00003970
        /*0838*/ 	.word	0x00000000
        /*083c*/ 	.word	0x000001d0
        /*0840*/ 	.short	0x010a
        /*0842*/ 	.byte	0xff
	.zero		1


	//   ....[116]....
        /*0844*/ 	.word	0x00003a70
        /*0848*/ 	.word	0x00000000
        /*084c*/ 	.word	0x00000000
        /*0850*/ 	.short	0x0101
        /*0852*/ 	.byte	0xff
	.zero		1


	//   ....[117]....
        /*0854*/ 	.word	0x00003b00
        /*0858*/ 	.word	0x000000ff
        /*085c*/ 	.word	0x000001e0
        /*0860*/ 	.short	0x0106
        /*0862*/ 	.byte	0x05
	.zero		1


	//   ....[118]....
        /*0864*/ 	.word	0x00003b20
        /*0868*/ 	.word	0x000000ff
        /*086c*/ 	.word	0x000001e0
        /*0870*/ 	.short	0x010a
        /*0872*/ 	.byte	0x05
	.zero		1


	//   ....[119]....
        /*0874*/ 	.word	0x00003bb0
        /*0878*/ 	.word	0x000000ff
        /*087c*/ 	.word	0x000001e0
        /*0880*/ 	.short	0x0106
        /*0882*/ 	.byte	0x04
	.zero		1


	//   ....[120]....
        /*0884*/ 	.word	0x00003bf0
        /*0888*/ 	.word	0x00000000
        /*088c*/ 	.word	0x000001e0
        /*0890*/ 	.short	0x010a
        /*0892*/ 	.byte	0xff
	.zero		1


	//   ....[121]....
        /*0894*/ 	.word	0x00003e30
        /*0898*/ 	.word	0x000000ff
        /*089c*/ 	.word	0x00000008
        /*08a0*/ 	.short	0x010a
        /*08a2*/ 	.byte	0x06
	.zero		1


	//   ....[122]....
        /*08a4*/ 	.word	0x00003e50
        /*08a8*/ 	.word	0x000000ff
        /*08ac*/ 	.word	0x00000008
        /*08b0*/ 	.short	0x010a
        /*08b2*/ 	.byte	0x06
	.zero		1


	//   ....[123]....
        /*08b4*/ 	.word	0x00003fe0
        /*08b8*/ 	.word	0x000000ff
        /*08bc*/ 	.word	0x00000008
        /*08c0*/ 	.short	0x010a
        /*08c2*/ 	.byte	0x06
	.zero		1


	//   ....[124]....
        /*08c4*/ 	.word	0x00004000
        /*08c8*/ 	.word	0x000000ff
        /*08cc*/ 	.word	0x00000008
        /*08d0*/ 	.short	0x010a
        /*08d2*/ 	.byte	0x06
	.zero		1


	//   ....[125]....
        /*08d4*/ 	.word	0x000040c0
        /*08d8*/ 	.word	0x000000ff
        /*08dc*/ 	.word	0x00000000
        /*08e0*/ 	.short	0x0101
        /*08e2*/ 	.byte	0x07
	.zero		1


	//   ....[126]....
        /*08e4*/ 	.word	0x000043c0
        /*08e8*/ 	.word	0x00000000
        /*08ec*/ 	.word	0x000001d0
        /*08f0*/ 	.short	0x010a
        /*08f2*/ 	.byte	0xff
	.zero		1


	//   ....[127]....
        /*08f4*/ 	.word	0x00004480
        /*08f8*/ 	.word	0x00000000
        /*08fc*/ 	.word	0x00000000
        /*0900*/ 	.short	0x0101
        /*0902*/ 	.byte	0xff
	.zero		1


	//   ....[128]....
        /*0904*/ 	.word	0x00004540
        /*0908*/ 	.word	0x000000ff
        /*090c*/ 	.word	0x00000000
        /*0910*/ 	.short	0x010a
        /*0912*/ 	.byte	0x06
	.zero		1


	//   ....[129]....
        /*0914*/ 	.word	0x00004550
        /*0918*/ 	.word	0x000000ff
        /*091c*/ 	.word	0x00000210
        /*0920*/ 	.short	0x010a
        /*0922*/ 	.byte	0x0a
	.zero		1


	//   ....[130]....
        /*0924*/ 	.word	0x00004600
        /*0928*/ 	.word	0x000000ff
        /*092c*/ 	.word	0x00000000
        /*0930*/ 	.short	0x010a
        /*0932*/ 	.byte	0x09
	.zero		1


	//   ....[131]....
        /*0934*/ 	.word	0x00004740
        /*0938*/ 	.word	0x000000ff
        /*093c*/ 	.word	0x00000000
        /*0940*/ 	.short	0x010a
        /*0942*/ 	.byte	0x06
	.zero		1


	//   ....[132]....
        /*0944*/ 	.word	0x00004990
        /*0948*/ 	.word	0x000000ff
        /*094c*/ 	.word	0x00000000
        /*0950*/ 	.short	0x010a
        /*0952*/ 	.byte	0x07
	.zero		1


	//   ....[133]....
        /*0954*/ 	.word	0x00004a20
        /*0958*/ 	.word	0x000000ff
        /*095c*/ 	.word	0x00000000
        /*0960*/ 	.short	0x010a
        /*0962*/ 	.byte	0x07
	.zero		1


	//   ....[134]....
        /*0964*/ 	.word	0x00004ab0
        /*0968*/ 	.word	0x000000ff
        /*096c*/ 	.word	0x00000000
        /*0970*/ 	.short	0x010a
        /*0972*/ 	.byte	0x07
	.zero		1


	//   ....[135]....
        /*0974*/ 	.word	0x00004b50
        /*0978*/ 	.word	0x00000000
        /*097c*/ 	.word	0x00000000
        /*0980*/ 	.short	0x010a
        /*0982*/ 	.byte	0xff
	.zero		1


	//   ....[136]....
        /*0984*/ 	.word	0x00004b90
        /*0988*/ 	.word	0x00000000
        /*098c*/ 	.word	0x00000000
        /*0990*/ 	.short	0x010a
        /*0992*/ 	.byte	0xff
	.zero		1


	//   ....[137]....
        /*0994*/ 	.word	0x00004c00
        /*0998*/ 	.word	0x000000ff
        /*099c*/ 	.word	0x00000000
        /*09a0*/ 	.short	0x0101
        /*09a2*/ 	.byte	0x05
	.zero		1


	//   ....[138]....
        /*09a4*/ 	.word	0x00004c40
        /*09a8*/ 	.word	0x000000ff
        /*09ac*/ 	.word	0x00000250
        /*09b0*/ 	.short	0x010a
        /*09b2*/ 	.byte	0x08
	.zero		1


	//   ....[139]....
        /*09b4*/ 	.word	0x00004c90
        /*09b8*/ 	.word	0x000000ff
        /*09bc*/ 	.word	0x00000000
        /*09c0*/ 	.short	0x0101
        /*09c2*/ 	.byte	0x05
	.zero		1


	//   ....[140]....
        /*09c4*/ 	.word	0x000050c0
        /*09c8*/ 	.word	0x00000000
        /*09cc*/ 	.word	0x000001d0
        /*09d0*/ 	.short	0x010a
        /*09d2*/ 	.byte	0xff
	.zero		1


	//   ....[141]....
        /*09d4*/ 	.word	0x00005180
        /*09d8*/ 	.word	0x00000000
        /*09dc*/ 	.word	0x00000000
        /*09e0*/ 	.short	0x0101
        /*09e2*/ 	.byte	0xff
	.zero		1


	//   ....[142]....
        /*09e4*/ 	.word	0x000054a0
        /*09e8*/ 	.word	0x000000ff
        /*09ec*/ 	.word	0x000001c8
        /*09f0*/ 	.short	0x010a
        /*09f2*/ 	.byte	0x07
	.zero		1


	//   ....[143]....
        /*09f4*/ 	.word	0x00005690
        /*09f8*/ 	.word	0x000000ff
        /*09fc*/ 	.word	0x000001b0
        /*0a00*/ 	.short	0x010a
        /*0a02*/ 	.byte	0x07
	.zero		1


	//   ....[144]....
        /*0a04*/ 	.word	0x000058b0
        /*0a08*/ 	.word	0x000000ff
        /*0a0c*/ 	.word	0x000001a0
        /*0a10*/ 	.short	0x010b
        /*0a12*/ 	.byte	0x07
	.zero		1


	//   ....[145]....
        /*0a14*/ 	.word	0x00005920
        /*0a18*/ 	.word	0x000000ff
        /*0a1c*/ 	.word	0x00000000
        /*0a20*/ 	.short	0x0101
        /*0a22*/ 	.byte	0x0e
	.zero		1


	//   ....[146]....
        /*0a24*/ 	.word	0x00005930
        /*0a28*/ 	.word	0x000000ff
        /*0a2c*/ 	.word	0x000001b8
        /*0a30*/ 	.short	0x010a
        /*0a32*/ 	.byte	0x07
	.zero		1


	//   ....[147]....
        /*0a34*/ 	.word	0x00005bd0
        /*0a38*/ 	.word	0x000000ff
        /*0a3c*/ 	.word	0x000001a8
        /*0a40*/ 	.short	0x010b
        /*0a42*/ 	.byte	0x07
	.zero		1


	//   ....[148]....
        /*0a44*/ 	.word	0x00005bf0
        /*0a48*/ 	.word	0x000000ff
        /*0a4c*/ 	.word	0x00000000
        /*0a50*/ 	.short	0x0101
        /*0a52*/ 	.byte	0x0d
	.zero		1


	//   ....[149]....
        /*0a54*/ 	.word	0x00005c20
        /*0a58*/ 	.word	0x000000ff
        /*0a5c*/ 	.word	0x000001b0
        /*0a60*/ 	.short	0x010a
        /*0a62*/ 	.byte	0x07
	.zero		1


	//   ....[150]....
        /*0a64*/ 	.word	0x00005c60
        /*0a68*/ 	.word	0x00000000
        /*0a6c*/ 	.word	0x000001b8
        /*0a70*/ 	.short	0x010a
        /*0a72*/ 	.byte	0xff
	.zero		1


	//   ....[151]....
        /*0a74*/ 	.word	0x00005f00
        /*0a78*/ 	.word	0x00000000
        /*0a7c*/ 	.word	0x000001d0
        /*0a80*/ 	.short	0x010a
        /*0a82*/ 	.byte	0xff
	.zero		1


	//   ....[152]....
        /*0a84*/ 	.word	0x00005fc0
        /*0a88*/ 	.word	0x00000000
        /*0a8c*/ 	.word	0x00000000
        /*0a90*/ 	.short	0x0101
        /*0a92*/ 	.byte	0xff
	.zero		1


	//   ....[153]....
        /*0a94*/ 	.word	0x00006ab0
        /*0a98*/ 	.word	0x00000002
        /*0a9c*/ 	.word	0x000001a0
        /*0aa0*/ 	.short	0x010a
        /*0aa2*/ 	.byte	0xff
	.zero		1


	//   ....[154]....
        /*0aa4*/ 	.word	0x00006b00
        /*0aa8*/ 	.word	0x00000002
        /*0aac*/ 	.word	0x000001f0
        /*0ab0*/ 	.short	0x010a
        /*0ab2*/ 	.byte	0xff
	.zero		1


	//   ....[155]....
        /*0ab4*/ 	.word	0x00006d80
        /*0ab8*/ 	.word	0x00000007
        /*0abc*/ 	.word	0x000001a0
        /*0ac0*/ 	.short	0x010a
        /*0ac2*/ 	.byte	0xff
	.zero		1


	//   ....[156]....
        /*0ac4*/ 	.word	0x00006ec0
        /*0ac8*/ 	.word	0x00000000
        /*0acc*/ 	.word	0x00000000
        /*0ad0*/ 	.short	0x0101
        /*0ad2*/ 	.byte	0xff
	.zero		1


	//   ....[157]....
        /*0ad4*/ 	.word	0x00006f70
        /*0ad8*/ 	.word	0x0000005d
        /*0adc*/ 	.word	0x000001f0
        /*0ae0*/ 	.short	0x010a
        /*0ae2*/ 	.byte	0xff
	.zero		1


	//   ....[158]....
        /*0ae4*/ 	.word	0x000079a0
        /*0ae8*/ 	.word	0x0000005d
        /*0aec*/ 	.word	0x00000000
        /*0af0*/ 	.short	0x0101
        /*0af2*/ 	.byte	0xff
	.zero		1


	//   ....[159]....
        /*0af4*/ 	.word	0x0000aff0
        /*0af8*/ 	.word	0x00000002
        /*0afc*/ 	.word	0x000001a0
        /*0b00*/ 	.short	0x010a
        /*0b02*/ 	.byte	0xff
	.zero		1


	//   ....[160]....
        /*0b04*/ 	.word	0x0000b110
        /*0b08*/ 	.word	0x00000002
        /*0b0c*/ 	.word	0x00000240
        /*0b10*/ 	.short	0x010a
        /*0b12*/ 	.byte	0xff
	.zero		1


	//   ....[161]....
        /*0b14*/ 	.word	0x0000b170
        /*0b18*/ 	.word	0x00000002
        /*0b1c*/ 	.word	0x000000d0
        /*0b20*/ 	.short	0x010a
        /*0b22*/ 	.byte	0xff
	.zero		1


	//   ....[162]....
        /*0b24*/ 	.word	0x0000b1d0
        /*0b28*/ 	.word	0x00000002
        /*0b2c*/ 	.word	0x000000d0
        /*0b30*/ 	.short	0x010a
        /*0b32*/ 	.byte	0xff
	.zero		1


	//   ....[163]....
        /*0b34*/ 	.word	0x0000b220
        /*0b38*/ 	.word	0x00000002
        /*0b3c*/ 	.word	0x000001d0
        /*0b40*/ 	.short	0x010a
        /*0b42*/ 	.byte	0xff
	.zero		1


	//   ....[164]....
        /*0b44*/ 	.word	0x0000b280
        /*0b48*/ 	.word	0x00000000
        /*0b4c*/ 	.word	0x00000000
        /*0b50*/ 	.short	0x010a
        /*0b52*/ 	.byte	0xff
	.zero		1


	//   ....[165]....
        /*0b54*/ 	.word	0x0000b2e0
        /*0b58*/ 	.word	0x00000000
        /*0b5c*/ 	.word	0x00000000
        /*0b60*/ 	.short	0x010a
        /*0b62*/ 	.byte	0xff
	.zero		1


	//   ....[166]....
        /*0b64*/ 	.word	0x0000b340
        /*0b68*/ 	.word	0x00000000
        /*0b6c*/ 	.word	0x00000000
        /*0b70*/ 	.short	0x010a
        /*0b72*/ 	.byte	0xff
	.zero		1


	//   ....[167]....
        /*0b74*/ 	.word	0x0000b3a0
        /*0b78*/ 	.word	0x00000000
        /*0b7c*/ 	.word	0x00000000
        /*0b80*/ 	.short	0x010a
        /*0b82*/ 	.byte	0xff
	.zero		1


	//   ....[168]....
        /*0b84*/ 	.word	0x0000b400
        /*0b88*/ 	.word	0x00000000
        /*0b8c*/ 	.word	0x00000000
        /*0b90*/ 	.short	0x010a
        /*0b92*/ 	.byte	0xff
	.zero		1


	//   ....[169]....
        /*0b94*/ 	.word	0x0000b460
        /*0b98*/ 	.word	0x00000000
        /*0b9c*/ 	.word	0x00000000
        /*0ba0*/ 	.short	0x010a
        /*0ba2*/ 	.byte	0xff
	.zero		1


	//   ....[170]....
        /*0ba4*/ 	.word	0x0000b4c0
        /*0ba8*/ 	.word	0x00000000
        /*0bac*/ 	.word	0x00000000
        /*0bb0*/ 	.short	0x010a
        /*0bb2*/ 	.byte	0xff
	.zero		1


	//   ....[171]....
        /*0bb4*/ 	.word	0x0000b520
        /*0bb8*/ 	.word	0x00000000
        /*0bbc*/ 	.word	0x00000000
        /*0bc0*/ 	.short	0x010a
        /*0bc2*/ 	.byte	0xff
	.zero		1


	//   ....[172]....
        /*0bc4*/ 	.word	0x0000b580
        /*0bc8*/ 	.word	0x00000000
        /*0bcc*/ 	.word	0x00000000
        /*0bd0*/ 	.short	0x010a
        /*0bd2*/ 	.byte	0xff
	.zero		1


	//   ....[173]....
        /*0bd4*/ 	.word	0x0000b5e0
        /*0bd8*/ 	.word	0x00000000
        /*0bdc*/ 	.word	0x00000000
        /*0be0*/ 	.short	0x010a
        /*0be2*/ 	.byte	0xff
	.zero		1


	//   ....[174]....
        /*0be4*/ 	.word	0x0000b640
        /*0be8*/ 	.word	0x00000000
        /*0bec*/ 	.word	0x00000000
        /*0bf0*/ 	.short	0x010a
        /*0bf2*/ 	.byte	0xff
	.zero		1


	//   ....[175]....
        /*0bf4*/ 	.word	0x0000b6a0
        /*0bf8*/ 	.word	0x00000000
        /*0bfc*/ 	.word	0x00000000
        /*0c00*/ 	.short	0x010a
        /*0c02*/ 	.byte	0xff
	.zero		1


	//   ....[176]....
        /*0c04*/ 	.word	0x0000b700
        /*0c08*/ 	.word	0x00000000
        /*0c0c*/ 	.word	0x00000000
        /*0c10*/ 	.short	0x010a
        /*0c12*/ 	.byte	0xff
	.zero		1


	//   ....[177]....
        /*0c14*/ 	.word	0x0000b760
        /*0c18*/ 	.word	0x00000000
        /*0c1c*/ 	.word	0x00000000
        /*0c20*/ 	.short	0x010a
        /*0c22*/ 	.byte	0xff
	.zero		1


	//   ....[178]....
        /*0c24*/ 	.word	0x0000b7c0
        /*0c28*/ 	.word	0x00000000
        /*0c2c*/ 	.word	0x00000000
        /*0c30*/ 	.short	0x010a
        /*0c32*/ 	.byte	0xff
	.zero		1


	//   ....[179]....
        /*0c34*/ 	.word	0x0000b820
        /*0c38*/ 	.word	0x00000000
        /*0c3c*/ 	.word	0x00000000
        /*0c40*/ 	.short	0x010a
        /*0c42*/ 	.byte	0xff
	.zero		1


	//   ....[180]....
        /*0c44*/ 	.word	0x0000b880
        /*0c48*/ 	.word	0x00000000
        /*0c4c*/ 	.word	0x00000000
        /*0c50*/ 	.short	0x010a
        /*0c52*/ 	.byte	0xff
	.zero		1


	//   ....[181]....
        /*0c54*/ 	.word	0x0000b8e0
        /*0c58*/ 	.word	0x00000000
        /*0c5c*/ 	.word	0x00000000
        /*0c60*/ 	.short	0x010a
        /*0c62*/ 	.byte	0xff
	.zero		1


	//   ....[182]....
        /*0c64*/ 	.word	0x0000b940
        /*0c68*/ 	.word	0x00000000
        /*0c6c*/ 	.word	0x00000000
        /*0c70*/ 	.short	0x010a
        /*0c72*/ 	.byte	0xff
	.zero		1


	//   ....[183]....
        /*0c74*/ 	.word	0x0000b9a0
        /*0c78*/ 	.word	0x00000000
        /*0c7c*/ 	.word	0x00000000
        /*0c80*/ 	.short	0x010a
        /*0c82*/ 	.byte	0xff
	.zero		1


	//   ....[184]....
        /*0c84*/ 	.word	0x0000ba00
        /*0c88*/ 	.word	0x00000000
        /*0c8c*/ 	.word	0x00000000
        /*0c90*/ 	.short	0x010a
        /*0c92*/ 	.byte	0xff
	.zero		1


	//   ....[185]....
        /*0c94*/ 	.word	0x0000ba60
        /*0c98*/ 	.word	0x00000000
        /*0c9c*/ 	.word	0x00000000
        /*0ca0*/ 	.short	0x010a
        /*0ca2*/ 	.byte	0xff
	.zero		1


	//   ....[186]....
        /*0ca4*/ 	.word	0x0000bac0
        /*0ca8*/ 	.word	0x00000000
        /*0cac*/ 	.word	0x00000000
        /*0cb0*/ 	.short	0x010a
        /*0cb2*/ 	.byte	0xff
	.zero		1


	//   ....[187]....
        /*0cb4*/ 	.word	0x0000bb20
        /*0cb8*/ 	.word	0x00000000
        /*0cbc*/ 	.word	0x00000000
        /*0cc0*/ 	.short	0x010a
        /*0cc2*/ 	.byte	0xff
	.zero		1


	//   ....[188]....
        /*0cc4*/ 	.word	0x0000bb80
        /*0cc8*/ 	.word	0x00000000
        /*0ccc*/ 	.word	0x00000000
        /*0cd0*/ 	.short	0x010a
        /*0cd2*/ 	.byte	0xff
	.zero		1


	//   ....[189]....
        /*0cd4*/ 	.word	0x0000bbd0
        /*0cd8*/ 	.word	0x00000000
        /*0cdc*/ 	.word	0x00000230
        /*0ce0*/ 	.short	0x010a
        /*0ce2*/ 	.byte	0xff
	.zero		1


	//   ....[190]....
        /*0ce4*/ 	.word	0x0000bc30
        /*0ce8*/ 	.word	0x00000000
        /*0cec*/ 	.word	0x000001e0
        /*0cf0*/ 	.short	0x010a
        /*0cf2*/ 	.byte	0xff
	.zero		1


	//   ....[191]....
        /*0cf4*/ 	.word	0x0000bc80
        /*0cf8*/ 	.word	0x00000000
        /*0cfc*/ 	.word	0x000001d0
        /*0d00*/ 	.short	0x010a
        /*0d02*/ 	.byte	0xff
	.zero		1


	//   ....[192]....
        /*0d04*/ 	.word	0x0000bce0
        /*0d08*/ 	.word	0x00000000
        /*0d0c*/ 	.word	0x000001e0
        /*0d10*/ 	.short	0x010a
        /*0d12*/ 	.byte	0xff
	.zero		1


	//   ....[193]....
        /*0d14*/ 	.word	0x0000bd40
        /*0d18*/ 	.word	0x00000004
        /*0d1c*/ 	.word	0x00000008
        /*0d20*/ 	.short	0x010a
        /*0d22*/ 	.byte	0xff
	.zero		1


	//   ....[194]....
        /*0d24*/ 	.word	0x0000be20
        /*0d28*/ 	.word	0x00000002
        /*0d2c*/ 	.word	0x00000008
        /*0d30*/ 	.short	0x010a
        /*0d32*/ 	.byte	0xff
	.zero		1


	//   ....[195]....
        /*0d34*/ 	.word	0x0000be70
        /*0d38*/ 	.word	0x00000000
        /*0d3c*/ 	.word	0x000001d0
        /*0d40*/ 	.short	0x010a
        /*0d42*/ 	.byte	0xff
	.zero		1


	//   ....[196]....
        /*0d44*/ 	.word	0x0000bed0
        /*0d48*/ 	.word	0x00000000
        /*0d4c*/ 	.word	0x00000210
        /*0d50*/ 	.short	0x010a
        /*0d52*/ 	.byte	0xff
	.zero		1


	//   ....[197]....
        /*0d54*/ 	.word	0x0000bf30
        /*0d58*/ 	.word	0x00000000
        /*0d5c*/ 	.word	0x00000000
        /*0d60*/ 	.short	0x010a
        /*0d62*/ 	.byte	0xff
	.zero		1


	//   ....[198]....
        /*0d64*/ 	.word	0x0000bf90
        /*0d68*/ 	.word	0x00000000
        /*0d6c*/ 	.word	0x00000000
        /*0d70*/ 	.short	0x010a
        /*0d72*/ 	.byte	0xff
	.zero		1


	//   ....[199]....
        /*0d74*/ 	.word	0x0000bff0
        /*0d78*/ 	.word	0x00000000
        /*0d7c*/ 	.word	0x00000000
        /*0d80*/ 	.short	0x010a
        /*0d82*/ 	.byte	0xff
	.zero		1


	//   ....[200]....
        /*0d84*/ 	.word	0x0000c050
        /*0d88*/ 	.word	0x00000000
        /*0d8c*/ 	.word	0x00000000
        /*0d90*/ 	.short	0x010a
        /*0d92*/ 	.byte	0xff
	.zero		1


	//   ....[201]....
        /*0d94*/ 	.word	0x0000c0b0
        /*0d98*/ 	.word	0x00000000
        /*0d9c*/ 	.word	0x00000250
        /*0da0*/ 	.short	0x010a
        /*0da2*/ 	.byte	0xff
	.zero		1


	//   ....[202]....
        /*0da4*/ 	.word	0x0000c100
        /*0da8*/ 	.word	0x00000000
        /*0dac*/ 	.word	0x000001d0
        /*0db0*/ 	.short	0x010a
        /*0db2*/ 	.byte	0xff
	.zero		1


	//   ....[203]....
        /*0db4*/ 	.word	0x0000c160
        /*0db8*/ 	.word	0x00000000
        /*0dbc*/ 	.word	0x000001c8
        /*0dc0*/ 	.short	0x010a
        /*0dc2*/ 	.byte	0xff
	.zero		1


	//   ....[204]....
        /*0dc4*/ 	.word	0x0000c1c0
        /*0dc8*/ 	.word	0x00000000
        /*0dcc*/ 	.word	0x000001b0
        /*0dd0*/ 	.short	0x010a
        /*0dd2*/ 	.byte	0xff
	.zero		1


	//   ....[205]....
        /*0dd4*/ 	.word	0x0000c220
        /*0dd8*/ 	.word	0x00000000
        /*0ddc*/ 	.word	0x000001b8
        /*0de0*/ 	.short	0x010a
        /*0de2*/ 	.byte	0xff
	.zero		1


	//   ....[206]....
        /*0de4*/ 	.word	0x0000c280
        /*0de8*/ 	.word	0x00000000
        /*0dec*/ 	.word	0x000001b0
        /*0df0*/ 	.short	0x010a
        /*0df2*/ 	.byte	0xff
	.zero		1


	//   ....[207]....
        /*0df4*/ 	.word	0x0000c2d0
        /*0df8*/ 	.word	0x00000000
        /*0dfc*/ 	.word	0x000001d0
        /*0e00*/ 	.short	0x010a
        /*0e02*/ 	.byte	0xff
	.zero		1


	//   ....[208]....
        /*0e04*/ 	.word	0x0000c320
        /*0e08*/ 	.word	0x00000007
        /*0e0c*/ 	.word	0x000001a0
        /*0e10*/ 	.short	0x010a
        /*0e12*/ 	.byte	0xff
	.zero		1


	//   ....[209]....
        /*0e14*/ 	.word	0x0000c370
        /*0e18*/ 	.word	0x0000005d
        /*0e1c*/ 	.word	0x000001f0
        /*0e20*/ 	.short	0x010a
        /*0e22*/ 	.byte	0xff
	.zero		1


	//----- nvinfo : EIATTR_NUM_MBARRIERS
	.align		4
.L_47:
        /*0e24*/ 	.byte	0x03, 0x38
        /*0e26*/ 	.short	0x004b


	//----- nvinfo : EIATTR_EXIT_INSTR_OFFSETS
	.align		4
        /*0e28*/ 	.byte	0x04, 0x1c
        /*0e2a*/ 	.short	(.L_49 - .L_48)


	//   ....[0]....
.L_48:
        /*0e2c*/ 	.word	0x000036c0


	//   ....[1]....
        /*0e30*/ 	.word	0x00003bc0


	//   ....[2]....
        /*0e34*/ 	.word	0x00003c20


	//   ....[3]....
        /*0e38*/ 	.word	0x00004ec0


	//   ....[4]....
        /*0e3c*/ 	.word	0x00005c90


	//   ....[5]....
        /*0e40*/ 	.word	0x00005cd0


	//   ....[6]....
        /*0e44*/ 	.word	0x0000b100


	//----- nvinfo : EIATTR_MAX_THREADS
	.align		4
.L_49:
        /*0e48*/ 	.byte	0x04, 0x05
        /*0e4a*/ 	.short	(.L_51 - .L_50)
.L_50:
        /*0e4c*/ 	.word	0x00000100
        /*0e50*/ 	.word	0x00000001
        /*0e54*/ 	.word	0x00000001


	//----- nvinfo : EIATTR_CRS_STACK_SIZE
	.align		4
.L_51:
        /*0e58*/ 	.byte	0x04, 0x1e
        /*0e5a*/ 	.short	(.L_53 - .L_52)
.L_52:
        /*0e5c*/ 	.word	0x00000000


	//----- nvinfo : EIATTR_CBANK_PARAM_SIZE
	.align		4
.L_53:
        /*0e60*/ 	.byte	0x03, 0x19
        /*0e62*/ 	.short	0x0800


	//----- nvinfo : EIATTR_PARAM_CBANK
	.align		4
        /*0e64*/ 	.byte	0x04, 0x0a
        /*0e66*/ 	.short	(.L_55 - .L_54)
	.align		4
.L_54:
        /*0e68*/ 	.word	index@(.nv.constant0._ZN7cutlass13device_kernelINS_4gemm6kernel13GemmUniversalIN4cute5tupleIJiiiiEEENS1_10collective13CollectiveMmaINS1_35MainloopSm100TmaUmmaWarpSpecializedILi26ELi2ELi4ENS5_IJNS4_1CILi2EEENSA_ILi1EEESC_EEEEENS5_IJNSA_ILi128EEESF_NSA_ILi64EEEEEENS_12float_e4m3_tENS5_IJlSC_lEEESI_SJ_NS4_8TiledMMAINS4_8MMA_AtomIJNS4_10MMA_TraitsINS4_25SM100_MMA_F8F6F4_2x1SM_SSEJSI_SI_fSF_SF_NS4_17integral_constantINS4_4UMMA5MajorELSQ_0EEESR_NSO_INSP_7ScaleInELSS_0EEEST_EEEEEENS4_6LayoutINS5_IJSC_SC_SC_EEENS5_IJNSA_ILi0EEESY_SY_EEEEENS5_IJNS4_10UnderscoreES11_S11_EEEEENS4_18SM100_TMA_2SM_LOADENS4_14ComposedLayoutINS4_7SwizzleILi2ELi4ELi3EEENS4_18smem_ptr_flag_bitsILi8EEENSW_INS5_IJNSA_ILi8EEESG_EEENS5_IJSG_SC_EEEEEEEvNS4_8identityES14_S1E_vS1F_EENS_8epilogue10collective18CollectiveEpilogueINS1H_23Sm100TmaWarpSpecializedILi2ELi2ELi32ELb0ELb0EEEJNS5_IJSG_SF_SG_EEENS5_IJNSW_ISG_SC_EENSW_INS5_IJNSA_ILi32EEESB_EEENS5_IJSC_SG_EEEEEEEESI_SJ_SI_SJ_NS1H_6fusion15FusionCallbacksIS1L_NS1T_13LinCombEltActINS1H_6thread4GELUESI_fSI_fLNS_15FloatRoundStyleE2EEES1M_S1S_JEEENS4_5SM1004TMEM4LOAD26SM100_TMEM_LOAD_32dp32b32xENS4_13SM90_TMA_LOADENS15_INS16_ILi1ELi4ELi3EEES19_NSW_INS5_IJS1A_S1O_EEENS5_IJS1O_SC_EEEEEEENS4_39AutoVectorizingCopyWithAssumedAlignmentILi128EEENS4_14SM90_TMA_STOREES2A_S2C_S2C_EEEvvEEEEvNT_6ParamsE)
        /*0e6c*/ 	.short	0x0380
        /*0e6e*/ 	.short	0x0800


	//----- nvinfo : EIATTR_SW_WAR
	.align		4
.L_55:
        /*0e70*/ 	.byte	0x04, 0x36
        /*0e72*/ 	.short	(.L_57 - .L_56)
.L_56:
        /*0e74*/ 	.word	0x00000008
.L_57:


//--------------------- .nv.callgraph             --------------------------
	.section	.nv.callgraph,"",@"SHT_CUDA_CALLGRAPH"
	.align	4
	.sectionentsize	8
	.align		4
        /*0000*/ 	.word	0x00000000
	.align		4
        /*0004*/ 	.word	0xffffffff
	.align		4
        /*0008*/ 	.word	index@(_ZN7cutlass13device_kernelINS_4gemm6kernel13GemmUniversalIN4cute5tupleIJiiiiEEENS1_10collective13CollectiveMmaINS1_35MainloopSm100TmaUmmaWarpSpecializedILi26ELi2ELi4ENS5_IJNS4_1CILi2EEENSA_ILi1EEESC_EEEEENS5_IJNSA_ILi128EEESF_NSA_ILi64EEEEEENS_12float_e4m3_tENS5_IJlSC_lEEESI_SJ_NS4_8TiledMMAINS4_8MMA_AtomIJNS4_10MMA_TraitsINS4_25SM100_MMA_F8F6F4_2x1SM_SSEJSI_SI_fSF_SF_NS4_17integral_constantINS4_4UMMA5MajorELSQ_0EEESR_NSO_INSP_7ScaleInELSS_0EEEST_EEEEEENS4_6LayoutINS5_IJSC_SC_SC_EEENS5_IJNSA_ILi0EEESY_SY_EEEEENS5_IJNS4_10UnderscoreES11_S11_EEEEENS4_18SM100_TMA_2SM_LOADENS4_14ComposedLayoutINS4_7SwizzleILi2ELi4ELi3EEENS4_18smem_ptr_flag_bitsILi8EEENSW_INS5_IJNSA_ILi8EEESG_EEENS5_IJSG_SC_EEEEEEEvNS4_8identityES14_S1E_vS1F_EENS_8epilogue10collective18CollectiveEpilogueINS1H_23Sm100TmaWarpSpecializedILi2ELi2ELi32ELb0ELb0EEEJNS5_IJSG_SF_SG_EEENS5_IJNSW_ISG_SC_EENSW_INS5_IJNSA_ILi32EEESB_EEENS5_IJSC_SG_EEEEEEEESI_SJ_SI_SJ_NS1H_6fusion15FusionCallbacksIS1L_NS1T_13LinCombEltActINS1H_6thread4GELUESI_fSI_fLNS_15FloatRoundStyleE2EEES1M_S1S_JEEENS4_5SM1004TMEM4LOAD26SM100_TMEM_LOAD_32dp32b32xENS4_13SM90_TMA_LOADENS15_INS16_ILi1ELi4ELi3EEES19_NSW_INS5_IJS1A_S1O_EEENS5_IJS1O_SC_EEEEEEENS4_39AutoVectorizingCopyWithAssumedAlignmentILi128EEENS4_14SM90_TMA_STOREES2A_S2C_S2C_EEEvvEEEEvNT_6ParamsE)
	.align		4
        /*000c*/ 	.word	index@(__assertfail)
	.align		4
        /*0010*/ 	.word	0x00000000
	.align		4
        /*0014*/ 	.word	0xfffffffe
	.align		4
        /*0018*/ 	.word	0x00000000
	.align		4
        /*001c*/ 	.word	0xfffffffd
	.align		4
        /*0020*/ 	.word	0x00000000
	.align		4
        /*0024*/ 	.word	0xfffffffc


//--------------------- .nv.constant4             --------------------------
	.section	.nv.constant4,"a",@progbits
	.align	8
	.align		8
.nv.constant4:
        /*0000*/ 	.dword	__assertfail
	.align		8
        /*0008*/ 	.dword	__unnamed_1
	.align		8
        /*0010*/ 	.dword	__unnamed_2
	.align		8
        /*0018*/ 	.dword	_ZN39_INTERNAL_e88dd44e_4_k_cu_4818bea0_29384cuda3std3__45__cpo5beginE
	.align		8
        /*0020*/ 	.dword	_ZN39_INTERNAL_e88dd44e_4_k_cu_4818bea0_29384cuda3std3__45__cpo3endE
	.align		8
        /*0028*/ 	.dword	_ZN39_INTERNAL_e88dd44e_4_k_cu_4818bea0_29384cuda3std3__45__cpo6cbeginE
	.align		8
        /*0030*/ 	.dword	_ZN39_INTERNAL_e88dd44e_4_k_cu_4818bea0_29384cuda3std3__45__cpo4cendE
	.align		8
        /*0038*/ 	.dword	_ZN39_INTERNAL_e88dd44e_4_k_cu_4818bea0_29384cuda3std3__441_GLOBAL__N__e88dd44e_4_k_cu_4818bea0_29386ignoreE
	.align		8
        /*0040*/ 	.dword	_ZN39_INTERNAL_e88dd44e_4_k_cu_4818bea0_29384cuda3std3__419piecewise_constructE
	.align		8
        /*0048*/ 	.dword	_ZN39_INTERNAL_e88dd44e_4_k_cu_4818bea0_29384cuda3std3__48in_placeE
	.align		8
        /*0050*/ 	.dword	_ZN39_INTERNAL_e88dd44e_4_k_cu_4818bea0_29384cuda3std6ranges3__45__cpo4swapE
	.align		8
        /*0058*/ 	.dword	_ZN39_INTERNAL_e88dd44e_4_k_cu_4818bea0_29384cuda3std6ranges3__45__cpo9iter_moveE
	.align		8
        /*0060*/ 	.dword	_ZN39_INTERNAL_e88dd44e_4_k_cu_4818bea0_29384cute7productE
	.align		8
        /*0068*/ 	.dword	_ZN39_INTERNAL_e88dd44e_4_k_cu_4818bea0_29384cute1_E
	.align		8
        /*0070*/ 	.dword	$str$25
	.align		8
        /*0078*/ 	.dword	$str$26
	.align		8
        /*0080*/ 	.dword	$str$27
	.align		8
        /*0088*/ 	.dword	$str$28


//--------------------- .text._ZN7cutlass13device_kernelINS_4gemm6kernel13GemmUniversalIN4cute5tupleIJiiiiEEENS1_10collective13CollectiveMmaINS1_35MainloopSm100TmaUmmaWarpSpecializedILi26ELi2ELi4ENS5_IJNS4_1CILi2EEENSA_ILi1EEESC_EEEEENS5_IJNSA_ILi128EEESF_NSA_ILi64EEEEEENS_12float_e4m3_tENS5_IJlSC_lEEESI_SJ_NS4_8TiledMMAINS4_8MMA_AtomIJNS4_10MMA_TraitsINS4_25SM100_MMA_F8F6F4_2x1SM_SSEJSI_SI_fSF_SF_NS4_17integral_constantINS4_4UMMA5MajorELSQ_0EEESR_NSO_INSP_7ScaleInELSS_0EEEST_EEEEEENS4_6LayoutINS5_IJSC_SC_SC_EEENS5_IJNSA_ILi0EEESY_SY_EEEEENS5_IJNS4_10UnderscoreES11_S11_EEEEENS4_18SM100_TMA_2SM_LOADENS4_14ComposedLayoutINS4_7SwizzleILi2ELi4ELi3EEENS4_18smem_ptr_flag_bitsILi8EEENSW_INS5_IJNSA_ILi8EEESG_EEENS5_IJSG_SC_EEEEEEEvNS4_8identityES14_S1E_vS1F_EENS_8epilogue10collective18CollectiveEpilogueINS1H_23Sm100TmaWarpSpecializedILi2ELi2ELi32ELb0ELb0EEEJNS5_IJSG_SF_SG_EEENS5_IJNSW_ISG_SC_EENSW_INS5_IJNSA_ILi32EEESB_EEENS5_IJSC_SG_EEEEEEEESI_SJ_SI_SJ_NS1H_6fusion15FusionCallbacksIS1L_NS1T_13LinCombEltActINS1H_6thread4GELUESI_fSI_fLNS_15FloatRoundStyleE2EEES1M_S1S_JEEENS4_5SM1004TMEM4LOAD26SM100_TMEM_LOAD_32dp32b32xENS4_13SM90_TMA_LOADENS15_INS16_ILi1ELi4ELi3EEES19_NSW_INS5_IJS1A_S1O_EEENS5_IJS1O_SC_EEEEEEENS4_39AutoVectorizingCopyWithAssumedAlignmentILi128EEENS4_14SM90_TMA_STOREES2A_S2C_S2C_EEEvvEEEEvNT_6ParamsE --------------------------
	.section	.text._ZN7cutlass13device_kernelINS_4gemm6kernel13GemmUniversalIN4cute5tupleIJiiiiEEENS1_10collective13CollectiveMmaINS1_35MainloopSm100TmaUmmaWarpSpecializedILi26ELi2ELi4ENS5_IJNS4_1CILi2EEENSA_ILi1EEESC_EEEEENS5_IJNSA_ILi128EEESF_NSA_ILi64EEEEEENS_12float_e4m3_tENS5_IJlSC_lEEESI_SJ_NS4_8TiledMMAINS4_8MMA_AtomIJNS4_10MMA_TraitsINS4_25SM100_MMA_F8F6F4_2x1SM_SSEJSI_SI_fSF_SF_NS4_17integral_constantINS4_4UMMA5MajorELSQ_0EEESR_NSO_INSP_7ScaleInELSS_0EEEST_EEEEEENS4_6LayoutINS5_IJSC_SC_SC_EEENS5_IJNSA_ILi0EEESY_SY_EEEEENS5_IJNS4_10UnderscoreES11_S11_EEEEENS4_18SM100_TMA_2SM_LOADENS4_14ComposedLayoutINS4_7SwizzleILi2ELi4ELi3EEENS4_18smem_ptr_flag_bitsILi8EEENSW_INS5_IJNSA_ILi8EEESG_EEENS5_IJSG_SC_EEEEEEEvNS4_8identityES14_S1E_vS1F_EENS_8epilogue10collective18CollectiveEpilogueINS1H_23Sm100TmaWarpSpecializedILi2ELi2ELi32ELb0ELb0EEEJNS5_IJSG_SF_SG_EEENS5_IJNSW_ISG_SC_EENSW_INS5_IJNSA_ILi32EEESB_EEENS5_IJSC_SG_EEEEEEEESI_SJ_SI_SJ_NS1H_6fusion15FusionCallbacksIS1L_NS1T_13LinCombEltActINS1H_6thread4GELUESI_fSI_fLNS_15FloatRoundStyleE2EEES1M_S1S_JEEENS4_5SM1004TMEM4LOAD26SM100_TMEM_LOAD_32dp32b32xENS4_13SM90_TMA_LOADENS15_INS16_ILi1ELi4ELi3EEES19_NSW_INS5_IJS1A_S1O_EEENS5_IJS1O_SC_EEEEEEENS4_39AutoVectorizingCopyWithAssumedAlignmentILi128EEENS4_14SM90_TMA_STOREES2A_S2C_S2C_EEEvvEEEEvNT_6ParamsE,"ax",@progbits
	.align	128
.text._ZN7cutlass13device_kernelINS_4gemm6kernel13GemmUniversalIN4cute5tupleIJiiiiEEENS1_10collective13CollectiveMmaINS1_35MainloopSm100TmaUmmaWarpSpecializedILi26ELi2ELi4ENS5_IJNS4_1CILi2EEENSA_ILi1EEESC_EEEEENS5_IJNSA_ILi128EEESF_NSA_ILi64EEEEEENS_12float_e4m3_tENS5_IJlSC_lEEESI_SJ_NS4_8TiledMMAINS4_8MMA_AtomIJNS4_10MMA_TraitsINS4_25SM100_MMA_F8F6F4_2x1SM_SSEJSI_SI_fSF_SF_NS4_17integral_constantINS4_4UMMA5MajorELSQ_0EEESR_NSO_INSP_7ScaleInELSS_0EEEST_EEEEEENS4_6LayoutINS5_IJSC_SC_SC_EEENS5_IJNSA_ILi0EEESY_SY_EEEEENS5_IJNS4_10UnderscoreES11_S11_EEEEENS4_18SM100_TMA_2SM_LOADENS4_14ComposedLayoutINS4_7SwizzleILi2ELi4ELi3EEENS4_18smem_ptr_flag_bitsILi8EEENSW_INS5_IJNSA_ILi8EEESG_EEENS5_IJSG_SC_EEEEEEEvNS4_8identityES14_S1E_vS1F_EENS_8epilogue10collective18CollectiveEpilogueINS1H_23Sm100TmaWarpSpecializedILi2ELi2ELi32ELb0ELb0EEEJNS5_IJSG_SF_SG_EEENS5_IJNSW_ISG_SC_EENSW_INS5_IJNSA_ILi32EEESB_EEENS5_IJSC_SG_EEEEEEEESI_SJ_SI_SJ_NS1H_6fusion15FusionCallbacksIS1L_NS1T_13LinCombEltActINS1H_6thread4GELUESI_fSI_fLNS_15FloatRoundStyleE2EEES1M_S1S_JEEENS4_5SM1004TMEM4LOAD26SM100_TMEM_LOAD_32dp32b32xENS4_13SM90_TMA_LOADENS15_INS16_ILi1ELi4ELi3EEES19_NSW_INS5_IJS1A_S1O_EEENS5_IJS1O_SC_EEEEEEENS4_39AutoVectorizingCopyWithAssumedAlignmentILi128EEENS4_14SM90_TMA_STOREES2A_S2C_S2C_EEEvvEEEEvNT_6ParamsE:
        .type           _ZN7cutlass13device_kernelINS_4gemm6kernel13GemmUniversalIN4cute5tupleIJiiiiEEENS1_10collective13CollectiveMmaINS1_35MainloopSm100TmaUmmaWarpSpecializedILi26ELi2ELi4ENS5_IJNS4_1CILi2EEENSA_ILi1EEESC_EEEEENS5_IJNSA_ILi128EEESF_NSA_ILi64EEEEEENS_12float_e4m3_tENS5_IJlSC_lEEESI_SJ_NS4_8TiledMMAINS4_8MMA_AtomIJNS4_10MMA_TraitsINS4_25SM100_MMA_F8F6F4_2x1SM_SSEJSI_SI_fSF_SF_NS4_17integral_constantINS4_4UMMA5MajorELSQ_0EEESR_NSO_INSP_7ScaleInELSS_0EEEST_EEEEEENS4_6LayoutINS5_IJSC_SC_SC_EEENS5_IJNSA_ILi0EEESY_SY_EEEEENS5_IJNS4_10UnderscoreES11_S11_EEEEENS4_18SM100_TMA_2SM_LOADENS4_14ComposedLayoutINS4_7SwizzleILi2ELi4ELi3EEENS4_18smem_ptr_flag_bitsILi8EEENSW_INS5_IJNSA_ILi8EEESG_EEENS5_IJSG_SC_EEEEEEEvNS4_8identityES14_S1E_vS1F_EENS_8epilogue10collective18CollectiveEpilogueINS1H_23Sm100TmaWarpSpecializedILi2ELi2ELi32ELb0ELb0EEEJNS5_IJSG_SF_SG_EEENS5_IJNSW_ISG_SC_EENSW_INS5_IJNSA_ILi32EEESB_EEENS5_IJSC_SG_EEEEEEEESI_SJ_SI_SJ_NS1H_6fusion15FusionCallbacksIS1L_NS1T_13LinCombEltActINS1H_6thread4GELUESI_fSI_fLNS_15FloatRoundStyleE2EEES1M_S1S_JEEENS4_5SM1004TMEM4LOAD26SM100_TMEM_LOAD_32dp32b32xENS4_13SM90_TMA_LOADENS15_INS16_ILi1ELi4ELi3EEES19_NSW_INS5_IJS1A_S1O_EEENS5_IJS1O_SC_EEEEEEENS4_39AutoVectorizingCopyWithAssumedAlignmentILi128EEENS4_14SM90_TMA_STOREES2A_S2C_S2C_EEEvvEEEEvNT_6ParamsE,@function
        .size           _ZN7cutlass13device_kernelINS_4gemm6kernel13GemmUniversalIN4cute5tupleIJiiiiEEENS1_10collective13CollectiveMmaINS1_35MainloopSm100TmaUmmaWarpSpecializedILi26ELi2ELi4ENS5_IJNS4_1CILi2EEENSA_ILi1EEESC_EEEEENS5_IJNSA_ILi128EEESF_NSA_ILi64EEEEEENS_12float_e4m3_tENS5_IJlSC_lEEESI_SJ_NS4_8TiledMMAINS4_8MMA_AtomIJNS4_10MMA_TraitsINS4_25SM100_MMA_F8F6F4_2x1SM_SSEJSI_SI_fSF_SF_NS4_17integral_constantINS4_4UMMA5MajorELSQ_0EEESR_NSO_INSP_7ScaleInELSS_0EEEST_EEEEEENS4_6LayoutINS5_IJSC_SC_SC_EEENS5_IJNSA_ILi0EEESY_SY_EEEEENS5_IJNS4_10UnderscoreES11_S11_EEEEENS4_18SM100_TMA_2SM_LOADENS4_14ComposedLayoutINS4_7SwizzleILi2ELi4ELi3EEENS4_18smem_ptr_flag_bitsILi8EEENSW_INS5_IJNSA_ILi8EEESG_EEENS5_IJSG_SC_EEEEEEEvNS4_8identityES14_S1E_vS1F_EENS_8epilogue10collective18CollectiveEpilogueINS1H_23Sm100TmaWarpSpecializedILi2ELi2ELi32ELb0ELb0EEEJNS5_IJSG_SF_SG_EEENS5_IJNSW_ISG_SC_EENSW_INS5_IJNSA_ILi32EEESB_EEENS5_IJSC_SG_EEEEEEEESI_SJ_SI_SJ_NS1H_6fusion15FusionCallbacksIS1L_NS1T_13LinCombEltActINS1H_6thread4GELUESI_fSI_fLNS_15FloatRoundStyleE2EEES1M_S1S_JEEENS4_5SM1004TMEM4LOAD26SM100_TMEM_LOAD_32dp32b32xENS4_13SM90_TMA_LOADENS15_INS16_ILi1ELi4ELi3EEES19_NSW_INS5_IJS1A_S1O_EEENS5_IJS1O_SC_EEEEEEENS4_39AutoVectorizingCopyWithAssumedAlignmentILi128EEENS4_14SM90_TMA_STOREES2A_S2C_S2C_EEEvvEEEEvNT_6ParamsE,(.L_x_231 - _ZN7cutlass13device_kernelINS_4gemm6kernel13GemmUniversalIN4cute5tupleIJiiiiEEENS1_10collective13CollectiveMmaINS1_35MainloopSm100TmaUmmaWarpSpecializedILi26ELi2ELi4ENS5_IJNS4_1CILi2EEENSA_ILi1EEESC_EEEEENS5_IJNSA_ILi128EEESF_NSA_ILi64EEEEEENS_12float_e4m3_tENS5_IJlSC_lEEESI_SJ_NS4_8TiledMMAINS4_8MMA_AtomIJNS4_10MMA_TraitsINS4_25SM100_MMA_F8F6F4_2x1SM_SSEJSI_SI_fSF_SF_NS4_17integral_constantINS4_4UMMA5MajorELSQ_0EEESR_NSO_INSP_7ScaleInELSS_0EEEST_EEEEEENS4_6LayoutINS5_IJSC_SC_SC_EEENS5_IJNSA_ILi0EEESY_SY_EEEEENS5_IJNS4_10UnderscoreES11_S11_EEEEENS4_18SM100_TMA_2SM_LOADENS4_14ComposedLayoutINS4_7SwizzleILi2ELi4ELi3EEENS4_18smem_ptr_flag_bitsILi8EEENSW_INS5_IJNSA_ILi8EEESG_EEENS5_IJSG_SC_EEEEEEEvNS4_8identityES14_S1E_vS1F_EENS_8epilogue10collective18CollectiveEpilogueINS1H_23Sm100TmaWarpSpecializedILi2ELi2ELi32ELb0ELb0EEEJNS5_IJSG_SF_SG_EEENS5_IJNSW_ISG_SC_EENSW_INS5_IJNSA_ILi32EEESB_EEENS5_IJSC_SG_EEEEEEEESI_SJ_SI_SJ_NS1H_6fusion15FusionCallbacksIS1L_NS1T_13LinCombEltActINS1H_6thread4GELUESI_fSI_fLNS_15FloatRoundStyleE2EEES1M_S1S_JEEENS4_5SM1004TMEM4LOAD26SM100_TMEM_LOAD_32dp32b32xENS4_13SM90_TMA_LOADENS15_INS16_ILi1ELi4ELi3EEES19_NSW_INS5_IJS1A_S1O_EEENS5_IJS1O_SC_EEEEEEENS4_39AutoVectorizingCopyWithAssumedAlignmentILi128EEENS4_14SM90_TMA_STOREES2A_S2C_S2C_EEEvvEEEEvNT_6ParamsE)
        .other          _ZN7cutlass13device_kernelINS_4gemm6kernel13GemmUniversalIN4cute5tupleIJiiiiEEENS1_10collective13CollectiveMmaINS1_35MainloopSm100TmaUmmaWarpSpecializedILi26ELi2ELi4ENS5_IJNS4_1CILi2EEENSA_ILi1EEESC_EEEEENS5_IJNSA_ILi128EEESF_NSA_ILi64EEEEEENS_12float_e4m3_tENS5_IJlSC_lEEESI_SJ_NS4_8TiledMMAINS4_8MMA_AtomIJNS4_10MMA_TraitsINS4_25SM100_MMA_F8F6F4_2x1SM_SSEJSI_SI_fSF_SF_NS4_17integral_constantINS4_4UMMA5MajorELSQ_0EEESR_NSO_INSP_7ScaleInELSS_0EEEST_EEEEEENS4_6LayoutINS5_IJSC_SC_SC_EEENS5_IJNSA_ILi0EEESY_SY_EEEEENS5_IJNS4_10UnderscoreES11_S11_EEEEENS4_18SM100_TMA_2SM_LOADENS4_14ComposedLayoutINS4_7SwizzleILi2ELi4ELi3EEENS4_18smem_ptr_flag_bitsILi8EEENSW_INS5_IJNSA_ILi8EEESG_EEENS5_IJSG_SC_EEEEEEEvNS4_8identityES14_S1E_vS1F_EENS_8epilogue10collective18CollectiveEpilogueINS1H_23Sm100TmaWarpSpecializedILi2ELi2ELi32ELb0ELb0EEEJNS5_IJSG_SF_SG_EEENS5_IJNSW_ISG_SC_EENSW_INS5_IJNSA_ILi32EEESB_EEENS5_IJSC_SG_EEEEEEEESI_SJ_SI_SJ_NS1H_6fusion15FusionCallbacksIS1L_NS1T_13LinCombEltActINS1H_6thread4GELUESI_fSI_fLNS_15FloatRoundStyleE2EEES1M_S1S_JEEENS4_5SM1004TMEM4LOAD26SM100_TMEM_LOAD_32dp32b32xENS4_13SM90_TMA_LOADENS15_INS16_ILi1ELi4ELi3EEES19_NSW_INS5_IJS1A_S1O_EEENS5_IJS1O_SC_EEEEEEENS4_39AutoVectorizingCopyWithAssumedAlignmentILi128EEENS4_14SM90_TMA_STOREES2A_S2C_S2C_EEEvvEEEEvNT_6ParamsE,@"STO_CUDA_ENTRY STV_DEFAULT"
_ZN7cutlass13device_kernelINS_4gemm6kernel13GemmUniversalIN4cute5tupleIJiiiiEEENS1_10collective13CollectiveMmaINS1_35MainloopSm100TmaUmmaWarpSpecializedILi26ELi2ELi4ENS5_IJNS4_1CILi2EEENSA_ILi1EEESC_EEEEENS5_IJNSA_ILi128EEESF_NSA_ILi64EEEEEENS_12float_e4m3_tENS5_IJlSC_lEEESI_SJ_NS4_8TiledMMAINS4_8MMA_AtomIJNS4_10MMA_TraitsINS4_25SM100_MMA_F8F6F4_2x1SM_SSEJSI_SI_fSF_SF_NS4_17integral_constantINS4_4UMMA5MajorELSQ_0EEESR_NSO_INSP_7ScaleInELSS_0EEEST_EEEEEENS4_6LayoutINS5_IJSC_SC_SC_EEENS5_IJNSA_ILi0EEESY_SY_EEEEENS5_IJNS4_10UnderscoreES11_S11_EEEEENS4_18SM100_TMA_2SM_LOADENS4_14ComposedLayoutINS4_7SwizzleILi2ELi4ELi3EEENS4_18smem_ptr_flag_bitsILi8EEENSW_INS5_IJNSA_ILi8EEESG_EEENS5_IJSG_SC_EEEEEEEvNS4_8identityES14_S1E_vS1F_EENS_8epilogue10collective18CollectiveEpilogueINS1H_23Sm100TmaWarpSpecializedILi2ELi2ELi32ELb0ELb0EEEJNS5_IJSG_SF_SG_EEENS5_IJNSW_ISG_SC_EENSW_INS5_IJNSA_ILi32EEESB_EEENS5_IJSC_SG_EEEEEEEESI_SJ_SI_SJ_NS1H_6fusion15FusionCallbacksIS1L_NS1T_13LinCombEltActINS1H_6thread4GELUESI_fSI_fLNS_15FloatRoundStyleE2EEES1M_S1S_JEEENS4_5SM1004TMEM4LOAD26SM100_TMEM_LOAD_32dp32b32xENS4_13SM90_TMA_LOADENS15_INS16_ILi1ELi4ELi3EEES19_NSW_INS5_IJS1A_S1O_EEENS5_IJS1O_SC_EEEEEEENS4_39AutoVectorizingCopyWithAssumedAlignmentILi128EEENS4_14SM90_TMA_STOREES2A_S2C_S2C_EEEvvEEEEvNT_6ParamsE:
[----:B------:R-:W1:Y:S01]  /*0000*/  LDC R1, c[0x0][0x37c] ;  /* 0x0000df00ff017b82 */ /* 0x000e620000000800 */
[----:B------:R-:W2:Y:S01]  /*0010*/  S2R R111, SR_TID.X ;  /* 0x00000000006f7919 */ /* 0x000ea20000002100 */
[----:B------:R-:W3:Y:S06]  /*0020*/  LDCU.64 UR8, c[0x0][0x890] ;  /* 0x00011200ff0877ac */ /* 0x000eec0008000a00 */
[----:B------:R-:W4:Y:S01]  /*0030*/  S2UR UR37, SR_CgaCtaId ;  /* 0x00000000002579c3 */ /* 0x000f220000008800 */
[----:B------:R-:W-:Y:S02]  /*0040*/  PRMT R92, RZ, 0x7610, R92 ;  /* 0x00007610ff5c7816 */ /* 0x000fe4000000005c */
[----:B------:R-:W-:Y:S01]  /*0050*/  ELECT P0, URZ, PT ;  /* 0x0000000000ff782f */ /* 0x000fe20003800000 */
[----:B------:R-:W1:Y:S01]  /*0060*/  LDCU.64 UR38, c[0x0][0x358] ;  /* 0x00006b00ff2677ac */ /* 0x000e620008000a00 */
[----:B---3--:R-:W-:-:S04]  /*0070*/  UISETP.NE.U32.AND UP2, UPT, UR8, URZ, UPT ;  /* 0x000000ff0800728c */ /* 0x008fc8000bf45070 */
[----:B------:R-:W-:Y:S02]  /*0080*/  UISETP.NE.AND.EX UP2, UPT, UR9, URZ, UPT, UP2 ;  /* 0x000000ff0900728c */ /* 0x000fe4000bf45320 */
[----:B----4-:R-:W-:Y:S02]  /*0090*/  ULOP3.LUT UR5, UR37, 0x1, URZ, 0xc0, !UPT ;  /* 0x0000000125057892 */ /* 0x010fe4000f8ec0ff */
[----:B------:R-:W-:Y:S01]  /*00a0*/  ULOP3.LUT UR4, UR37, 0x1, URZ, 0x3c, !UPT ;  /* 0x0000000125047892 */ /* 0x000fe2000f8e3cff */
[----:B--2---:R-:W-:-:S05]  /*00b0*/  SHF.R.U32.HI R112, RZ, 0x5, R111 ;  /* 0x00000005ff707819 */ /* 0x004fca000001166f */
[----:B------:R-:W2:Y:S02]  /*00c0*/  SHFL.IDX PT, R0, R112, RZ, 0x1f ;  /* 0x00001fff70007589 */ /* 0x000ea400000e0000 */
[----:B--2---:R-:W-:Y:S01]  /*00d0*/  R2UR UR10, R0 ;  /* 0x00000000000a72ca */ /* 0x004fe200000e0000 */
[----:B-1----:R-:W-:Y:S05]  /*00e0*/  BRA.U UP2, `(.L_x_0) ;  /* 0x00000001022c7547 */ /* 0x002fea000b800000 */
[----:B------:R-:W1:Y:S02]  /*00f0*/  LDCU.64 UR6, c[0x0][0x888] ;  /* 0x00011100ff0677ac */ /* 0x000e640008000a00 */
[----:B-1----:R-:W-:-:S04]  /*0100*/  UISETP.NE.U32.AND UP0, UPT, UR6, URZ, UPT ;  /* 0x000000ff0600728c */ /* 0x002fc8000bf05070 */
[----:B------:R-:W-:-:S09]  /*0110*/  UISETP.NE.AND.EX UP0, UPT, UR7, URZ, UPT, UP0 ;  /* 0x000000ff0700728c */ /* 0x000fd2000bf05300 */
[----:B------:R-:W-:Y:S05]  /*0120*/  BRA.U !UP0, `(.L_x_1) ;  /* 0x0000000108107547 */ /* 0x000fea000b800000 */
[----:B------:R-:W1:Y:S02]  /*0130*/  LDC.64 R80, c[0x0][0x888] ;  /* 0x00022200ff507b82 */ /* 0x000e640000000a00 */
[----:B-1----:R1:W5:Y:S01]  /*0140*/  LDG.E R80, desc[UR38][R80.64] ;  /* 0x0000002650507981 */ /* 0x002362000c1e1900 */
[----:B------:R-:W-:Y:S01]  /*0150*/  HFMA2 R92, -RZ, RZ, 0, 5.9604644775390625e-08 ;  /* 0x00000001ff5c7431 */ /* 0x000fe200000001ff */
[----:B------:R-:W-:Y:S05]  /*0160*/  BRA `(.L_x_0) ;  /* 0x00000000000c7947 */ /* 0x000fea0003800000 */
.L_x_1:
[----:B------:R-:W1:Y:S01]  /*0170*/  LDCU UR6, c[0x0][0x880] ;  /* 0x00011000ff0677ac */ /* 0x000e620008000800 */
[----:B------:R-:W-:Y:S01]  /*0180*/  HFMA2 R92, -RZ, RZ, 0, 5.9604644775390625e-08 ;  /* 0x00000001ff5c7431 */ /* 0x000fe200000001ff */
[----:B-1----:R-:W-:-:S07]  /*0190*/  MOV R80, UR6 ;  /* 0x0000000600507c02 */ /* 0x002fce0008000f00 */
.L_x_0:
[----:B------:R-:W2:Y:S02]  /*01a0*/  LDCU.64 UR6, c[0x0][0x8b0] ;  /* 0x00011600ff0677ac */ /* 0x000ea40008000a00 */
[----:B--2---:R-:W-:-:S04]  /*01b0*/  UISETP.NE.U32.AND UP0, UPT, UR6, URZ, UPT ;  /* 0x000000ff0600728c */ /* 0x004fc8000bf05070 */
[----:B------:R-:W-:-:S09]  /*01c0*/  UISETP.NE.AND.EX UP0, UPT, UR7, URZ, UPT, UP0 ;  /* 0x000000ff0700728c */ /* 0x000fd2000bf05300 */
[----:B------:R-:W-:Y:S05]  /*01d0*/  BRA.U UP0, `(.L_x_2) ;  /* 0x0000000100247547 */ /* 0x000fea000b800000 */
[----:B------:R-:W2:Y:S02]  /*01e0*/  LDCU.64 UR6, c[0x0][0x8a8] ;  /* 0x00011500ff0677ac */ /* 0x000ea40008000a00 */
[----:B--2---:R-:W-:-:S04]  /*01f0*/  UISETP.NE.U32.AND UP0, UPT, UR6, URZ, UPT ;  /* 0x000000ff0600728c */ /* 0x004fc8000bf05070 */
[----:B------:R-:W-:-:S09]  /*0200*/  UISETP.NE.AND.EX UP0, UPT, UR7, URZ, UPT, UP0 ;  /* 0x000000ff0700728c */ /* 0x000fd2000bf05300 */
[----:B------:R-:W-:Y:S05]  /*0210*/  BRA.U !UP0, `(.L_x_3) ;  /* 0x00000001080c7547 */ /* 0x000fea000b800000 */
[----:B------:R-:W2:Y:S02]  /*0220*/  LDC.64 R72, c[0x0][0x8a8] ;  /* 0x00022a00ff487b82 */ /* 0x000ea40000000a00 */
[----:B--2---:R2:W5:Y:S01]  /*0230*/  LDG.E R72, desc[UR38][R72.64] ;  /* 0x0000002648487981 */ /* 0x004562000c1e1900 */
[----:B------:R-:W-:Y:S05]  /*0240*/  BRA `(.L_x_2) ;  /* 0x0000000000087947 */ /* 0x000fea0003800000 */
.L_x_3:
[----:B------:R-:W2:Y:S02]  /*0250*/  LDCU UR6, c[0x0][0x8a0] ;  /* 0x00011400ff0677ac */ /* 0x000ea40008000800 */
[----:B--2---:R-:W-:Y:S02]  /*0260*/  MOV R72, UR6 ;  /* 0x0000000600487c02 */ /* 0x004fe40008000f00 */
.L_x_2:
[----:B------:R-:W-:Y:S01]  /*0270*/  IMAD.U32 R0, RZ, RZ, UR10 ;  /* 0x0000000aff007e24 */ /* 0x000fe2000f8e00ff */
[----:B------:R-:W-:Y:S04]  /*0280*/  BSSY.RECONVERGENT B0, `(.L_x_4) ;  /* 0x000000c000007945 */ /* 0x000fe80003800200 */
[C---:B------:R-:W-:Y:S02]  /*0290*/  ISETP.NE.OR P2, PT, R0.reuse, 0x1, !P0 ;  /* 0x000000010000780c */ /* 0x040fe40004745670 */
[----:B------:R-:W-:-:S11]  /*02a0*/  ISETP.NE.OR P1, PT, R0, 0x3, !P0 ;  /* 0x000000030000780c */ /* 0x000fd60004725670 */
[----:B------:R-:W-:Y:S05]  /*02b0*/  @P2 BRA `(.L_x_5) ;  /* 0x0000000000202947 */ /* 0x000fea0003800000 */
[----:B------:R-:W3:Y:S02]  /*02c0*/  LDCU.64 UR6, c[0x0][0x348] ;  /* 0x00006900ff0677ac */ /* 0x000ee40008000a00 */
[----:B---3--:R-:W-:Y:S02]  /*02d0*/  UIADD3 UR12, UP1, UPT, UR6, 0x80, URZ ;  /* 0x00000080060c7890 */ /* 0x008fe4000ff3e0ff */
[----:B------:R-:W-:Y:S02]  /*02e0*/  UIADD3 UR6, UP0, UPT, UR6, 0x180, URZ ;  /* 0x0000018006067890 */ /* 0x000fe4000ff1e0ff */
[----:B------:R-:W-:Y:S02]  /*02f0*/  UIADD3.X UR13, UPT, UPT, URZ, UR7, URZ, UP1, !UPT ;  /* 0x00000007ff0d7290 */ /* 0x000fe40008ffe4ff */
[----:B------:R-:W-:-:S07]  /*0300*/  UIADD3.X UR7, UPT, UPT, URZ, UR7, URZ, UP0, !UPT ;  /* 0x00000007ff077290 */ /* 0x000fce00087fe4ff */
[----:B------:R3:W-:Y:S02]  /*0310*/  UTMACCTL.PF [UR12] ;  /* 0x000000000c0079b9 */ /* 0x0007e40008040000 */
[----:B------:R3:W-:Y:S02]  /*0320*/  UTMACCTL.PF [UR6] ;  /* 0x00000000060079b9 */ /* 0x0007e40008040000 */
[----:B---3--:R-:W-:Y:S01]  /*0330*/  NOP ;  /* 0x0000000000007918 */ /* 0x008fe20000000000 */
.L_x_5:
[----:B------:R-:W-:Y:S05]  /*0340*/  BSYNC.RECONVERGENT B0 ;  /* 0x0000000000007941 */ /* 0x000fea0003800200 */
.L_x_4:
[----:B------:R-:W-:Y:S04]  /*0350*/  BSSY.RECONVERGENT B0, `(.L_x_6) ;  /* 0x000000a000007945 */ /* 0x000fe80003800200 */
        /* <DEDUP_REMOVED lines=9> */
.L_x_7:
[----:B------:R-:W-:Y:S05]  /*03f0*/  BSYNC.RECONVERGENT B0 ;  /* 0x0000000000007941 */ /* 0x000fea0003800200 */
.L_x_6:
[----:B------:R-:W3:Y:S01]  /*0400*/  LDCU.64 UR6, c[0x0][0x888] ;  /* 0x00011100ff0677ac */ /* 0x000ee20008000a00 */
[----:B------:R-:W-:Y:S02]  /*0410*/  UISETP.EQ.U32.AND UP1, UPT, UR8, URZ, UPT ;  /* 0x000000ff0800728c */ /* 0x000fe4000bf22070 */
[----:B------:R-:W-:Y:S02]  /*0420*/  UPLOP3.LUT UP5, UPT, UPT, UPT, UPT, 0x40, 0x4 ;  /* 0x000000000004789c */ /* 0x000fe40003fae870 */
[----:B---3--:R-:W-:-:S04]  /*0430*/  UISETP.NE.U32.AND UP0, UPT, UR6, URZ, UPT ;  /* 0x000000ff0600728c */ /* 0x008fc8000bf05070 */
[----:B------:R-:W-:-:S04]  /*0440*/  UISETP.NE.AND.EX UP0, UPT, UR7, URZ, UPT, UP0 ;  /* 0x000000ff0700728c */ /* 0x000fc8000bf05300 */
[----:B------:R-:W-:-:S04]  /*0450*/  UISETP.EQ.OR.EX UP3, UPT, UR9, URZ, !UP0, UP1 ;  /* 0x000000ff0900728c */ /* 0x000fc8000c762710 */
[----:B------:R-:W-:-:S05]  /*0460*/  UP2UR UR44, UPR, URZ, 0x8 ;  /* 0x00000008ff2c7883 */ /* 0x000fca0008000000 */
[----:B------:R-:W-:Y:S07]  /*0470*/  BRA.U !UP3, `(.L_x_8) ;  /* 0x000000010b147547 */ /* 0x000fee000b800000 */
[----:B------:R-:W-:Y:S01]  /*0480*/  PLOP3.LUT P2, PT, PT, PT, UP2, 0x80, 0x8 ;  /* 0x000000000008781c */ /* 0x000fe20003f4f028 */
[----:B------:R-:W-:-:S12]  /*0490*/  UPLOP3.LUT UP5, UPT, UPT, UPT, UP0, 0x40, 0x4 ;  /* 0x000000000004789c */ /* 0x000fd80003fae800 */
[----:B-----5:R-:W-:-:S13]  /*04a0*/  @!P2 FSETP.EQ.AND P1, PT, R80, RZ, PT ;  /* 0x000000ff5000a20b */ /* 0x020fda0003f22000 */
[----:B------:R-:W-:Y:S01]  /*04b0*/  @!P2 VOTEU.ANY UP1, P1 ;  /* 0x0000000000ffa886 */ /* 0x000fe20000820100 */
[----:B------:R-:W-:-:S11]  /*04c0*/  @!UP2 UPLOP3.LUT UP5, UPT, UPT, UPT, UP1, 0x80, 0x8 ;  /* 0x000000000008a89c */ /* 0x000fd60003faf010 */
.L_x_8:
[----:B------:R-:W3:Y:S01]  /*04d0*/  SHFL.IDX PT, R0, R112, RZ, 0x1f ;  /* 0x00001fff70007589 */ /* 0x000ee200000e0000 */
[----:B------:R-:W-:-:S04]  /*04e0*/  UISETP.NE.AND UP1, UPT, UR10, 0x2, UPT ;  /* 0x000000020a00788c */ /* 0x000fc8000bf25270 */
[----:B------:R-:W-:Y:S02]  /*04f0*/  UISETP.EQ.AND UP2, UPT, UR5, URZ, !UP1 ;  /* 0x000000ff0500728c */ /* 0x000fe4000cf42270 */
[----:B------:R-:W-:-:S04]  /*0500*/  USEL UR6, URZ, 0x1, UP1 ;  /* 0x00000001ff067887 */ /* 0x000fc80008800000 */
[----:B------:R-:W-:Y:S02]  /*0510*/  PLOP3.LUT P5, PT, P0, PT, UP2, 0x80, 0x8 ;  /* 0x000000000008781c */ /* 0x000fe400007af028 */
[----:B---3--:R-:W-:-:S13]  /*0520*/  ISETP.NE.AND P1, PT, R0, RZ, PT ;  /* 0x000000ff0000720c */ /* 0x008fda0003f25270 */
[----:B------:R-:W-:Y:S05]  /*0530*/  @P1 BRA `(.L_x_9) ;  /* 0x0000000400001947 */ /* 0x000fea0003800000 */
[----:B------:R-:W-:Y:S01]  /*0540*/  ELECT P1, URZ, PT ;  /* 0x0000000000ff782f */ /* 0x000fe20003820000 */
[----:B------:R-:W-:-:S12]  /*0550*/  BSSY.RECONVERGENT B0, `(.L_x_9) ;  /* 0x000003e000007945 */ /* 0x000fd80003800200 */
[----:B------:R-:W-:Y:S05]  /*0560*/  @!P1 BRA `(.L_x_10) ;  /* 0x0000000000f09947 */ /* 0x000fea0003800000 */
[----:B------:R-:W-:Y:S01]  /*0570*/  UMOV UR8, 0x400 ;  /* 0x0000040000087882 */ /* 0x000fe20000000000 */
[----:B------:R-:W-:Y:S01]  /*0580*/  UMOV UR7, 0x1 ;  /* 0x0000000100077882 */ /* 0x000fe20000000000 */
[----:B------:R-:W-:Y:S02]  /*0590*/  ULEA UR8, UR37, UR8, 0x18 ;  /* 0x0000000825087291 */ /* 0x000fe4000f8ec0ff */
[----:B------:R-:W-:-:S04]  /*05a0*/  UIADD3 UR12, UPT, UPT, -UR7, 0x100000, URZ ;  /* 0x00100000070c7890 */ /* 0x000fc8000fffe1ff */
[----:B------:R-:W-:Y:S02]  /*05b0*/  USHF.L.U32 UR13, UR12, 0xb, URZ ;  /* 0x0000000b0c0d7899 */ /* 0x000fe400080006ff */
[----:B------:R-:W-:Y:S01]  /*05c0*/  USHF.L.U32 UR12, UR12, 0x1, URZ ;  /* 0x000000010c0c7899 */ /* 0x000fe200080006ff */
[----:B------:R-:W3:Y:S11]  /*05d0*/  FENCE.VIEW.ASYNC.S ;  /* 0x00000000000073c6 */ /* 0x000ef60000000000 */
[----:B---3--:R3:W4:Y:S01]  /*05e0*/  SYNCS.EXCH.64 URZ, [UR8], UR12 ;  /* 0x0000000c08ff75b2 */ /* 0x0087220008000100 */
[----:B------:R3:W1:Y:S01]  /*05f0*/  SYNCS.EXCH.64 URZ, [UR8+0xd0], UR12 ;  /* 0x0000d00c08ff75b2 */ /* 0x0006620008000100 */
        /* <DEDUP_REMOVED lines=49> */
[----:B------:R3:W1:Y:S02]  /*0910*/  SYNCS.EXCH.64 URZ, [UR8+0x198], UR12 ;  /* 0x0001980c08ff75b2 */ /* 0x0006640008000100 */
[----:B---34-:R-:W-:Y:S01]  /*0920*/  NOP ;  /* 0x0000000000007918 */ /* 0x018fe20000000000 */
.L_x_10:
[----:B------:R-:W-:Y:S05]  /*0930*/  BSYNC.RECONVERGENT B0 ;  /* 0x0000000000007941 */ /* 0x000fea0003800200 */
.L_x_9:
[----:B------:R-:W3:Y:S01]  /*0940*/  SHFL.IDX PT, R0, R112, RZ, 0x1f ;  /* 0x00001fff70007589 */ /* 0x000ee200000e0000 */
[----:B------:R-:W-:Y:S01]  /*0950*/  NOP ;  /* 0x0000000000007918 */ /* 0x000fe20000000000 */
[----:B---3--:R-:W-:-:S13]  /*0960*/  ISETP.NE.AND P1, PT, R0, 0x1, PT ;  /* 0x000000010000780c */ /* 0x008fda0003f25270 */
[----:B------:R-:W-:Y:S05]  /*0970*/  @P1 BRA `(.L_x_11) ;  /* 0x0000000000441947 */ /* 0x000fea0003800000 */
[----:B------:R-:W-:Y:S01]  /*0980*/  UMOV UR9, 0x400 ;  /* 0x0000040000097882 */ /* 0x000fe20000000000 */
[----:B------:R-:W-:Y:S01]  /*0990*/  UMOV UR8, 0x20 ;  /* 0x0000002000087882 */ /* 0x000fe20000000000 */
[----:B------:R-:W-:Y:S01]  /*09a0*/  UMOV UR7, 0x80 ;  /* 0x0000008000077882 */ /* 0x000fe20000000000 */
[----:B------:R-:W-:Y:S02]  /*09b0*/  ULEA UR9, UR37, UR9, 0x18 ;  /* 0x0000000925097291 */ /* 0x000fe4000f8ec0ff */
[----:B------:R-:W-:-:S04]  /*09c0*/  UIADD3 UR12, UPT, UPT, -UR8, 0x100000, URZ ;  /* 0x00100000080c7890 */ /* 0x000fc8000fffe1ff */
[----:B------:R-:W-:Y:S02]  /*09d0*/  USHF.L.U32 UR13, UR12, 0xb, URZ ;  /* 0x0000000b0c0d7899 */ /* 0x000fe400080006ff */
[----:B------:R-:W-:Y:S02]  /*09e0*/  USHF.L.U32 UR12, UR12, 0x1, URZ ;  /* 0x000000010c0c7899 */ /* 0x000fe400080006ff */
[----:B------:R-:W-:-:S04]  /*09f0*/  UIADD3 UR14, UPT, UPT, -UR7, 0x100000, URZ ;  /* 0x00100000070e7890 */ /* 0x000fc8000fffe1ff */
[----:B------:R-:W-:Y:S02]  /*0a00*/  USHF.L.U32 UR15, UR14, 0xb, URZ ;  /* 0x0000000b0e0f7899 */ /* 0x000fe400080006ff */
[----:B------:R-:W-:Y:S01]  /*0a10*/  USHF.L.U32 UR14, UR14, 0x1, URZ ;  /* 0x000000010e0e7899 */ /* 0x000fe200080006ff */
[----:B------:R-:W-:Y:S01]  /*0a20*/  ELECT P1, URZ, PT ;  /* 0x0000000000ff782f */ /* 0x000fe20003820000 */
[----:B------:R-:W3:Y:S02]  /*0a30*/  FENCE.VIEW.ASYNC.S ;  /* 0x00000000000073c6 */ /* 0x000ee40000000000 */
[----:B---3--:R3:W4:Y:S08]  /*0a40*/  SYNCS.EXCH.64 URZ, [UR9+0x1a0], UR12 ;  /* 0x0001a00c09ff75b2 */ /* 0x0087300008000100 */
[----:B------:R3:W1:Y:S01]  /*0a50*/  SYNCS.EXCH.64 URZ, [UR9+0x1b0], UR14 ;  /* 0x0001b00e09ff75b2 */ /* 0x0006620008000100 */
[----:B------:R3:W1:Y:S01]  /*0a60*/  SYNCS.EXCH.64 URZ, [UR9+0x1a8], UR12 ;  /* 0x0001a80c09ff75b2 */ /* 0x0006620008000100 */
[----:B------:R3:W1:Y:S01]  /*0a70*/  SYNCS.EXCH.64 URZ, [UR9+0x1b8], UR14 ;  /* 0x0001b80e09ff75b2 */ /* 0x0006620008000100 */
[----:B------:R-:W-:Y:S01]  /*0a80*/  NOP ;  /* 0x0000000000007918 */ /* 0x000fe20000000000 */
.L_x_11:
[----:B------:R-:W2:Y:S01]  /*0a90*/  SHFL.IDX PT, R0, R112, RZ, 0x1f ;  /* 0x00001fff70007589 */ /* 0x000ea200000e0000 */
[----:B------:R-:W-:Y:S01]  /*0aa0*/  NOP ;  /* 0x0000000000007918 */ /* 0x000fe20000000000 */
[----:B--2---:R-:W-:-:S13]  /*0ab0*/  ISETP.NE.AND P1, PT, R0, 0x3, PT ;  /* 0x000000030000780c */ /* 0x004fda0003f25270 */
[----:B------:R-:W-:Y:S05]  /*0ac0*/  @P1 BRA `(.L_x_12) ;  /* 0x00000000002c1947 */ /* 0x000fea0003800000 */
[----:B------:R-:W-:Y:S01]  /*0ad0*/  UMOV UR8, 0x400 ;  /* 0x0000040000087882 */ /* 0x000fe20000000000 */
[----:B------:R-:W-:Y:S01]  /*0ae0*/  UMOV UR7, 0x20 ;  /* 0x0000002000077882 */ /* 0x000fe20000000000 */
[----:B------:R-:W-:Y:S02]  /*0af0*/  ULEA UR8, UR37, UR8, 0x18 ;  /* 0x0000000825087291 */ /* 0x000fe4000f8ec0ff */
[----:B---3--:R-:W-:-:S04]  /*0b00*/  UIADD3 UR12, UPT, UPT, -UR7, 0x100000, URZ ;  /* 0x00100000070c7890 */ /* 0x008fc8000fffe1ff */
[----:B------:R-:W-:Y:S02]  /*0b10*/  USHF.L.U32 UR13, UR12, 0xb, URZ ;  /* 0x0000000b0c0d7899 */ /* 0x000fe400080006ff */
[----:B------:R-:W-:Y:S01]  /*0b20*/  USHF.L.U32 UR12, UR12, 0x1, URZ ;  /* 0x000000010c0c7899 */ /* 0x000fe200080006ff */
[----:B------:R-:W-:Y:S01]  /*0b30*/  ELECT P1, URZ, PT ;  /* 0x0000000000ff782f */ /* 0x000fe20003820000 */
[----:B------:R-:W2:Y:S10]  /*0b40*/  FENCE.VIEW.ASYNC.S ;  /* 0x00000000000073c6 */ /* 0x000eb40000000000 */
[----:B--2---:R2:W3:Y:S01]  /*0b50*/  SYNCS.EXCH.64 URZ, [UR8+0x1c0], UR12 ;  /* 0x0001c00c08ff75b2 */ /* 0x0044e20008000100 */
[----:B------:R2:W1:Y:S01]  /*0b60*/  SYNCS.EXCH.64 URZ, [UR8+0x1c8], UR12 ;  /* 0x0001c80c08ff75b2 */ /* 0x0004620008000100 */
[----:B------:R-:W-:Y:S01]  /*0b70*/  NOP ;  /* 0x0000000000007918 */ /* 0x000fe20000000000 */
.L_x_12:
[----:B------:R-:W4:Y:S01]  /*0b80*/  SHFL.IDX PT, R0, R112, RZ, 0x1f ;  /* 0x00001fff70007589 */ /* 0x000f2200000e0000 */
[----:B------:R-:W-:Y:S01]  /*0b90*/  NOP ;  /* 0x0000000000007918 */ /* 0x000fe20000000000 */
[----:B----4-:R-:W-:-:S13]  /*0ba0*/  ISETP.NE.AND P1, PT, R0, 0x4, PT ;  /* 0x000000040000780c */ /* 0x010fda0003f25270 */
[----:B------:R-:W-:Y:S05]  /*0bb0*/  @P1 BRA `(.L_x_13) ;  /* 0x0000000000481947 */ /* 0x000fea0003800000 */
[----:B---3--:R-:W-:Y:S01]  /*0bc0*/  UMOV UR9, 0x1a0 ;  /* 0x000001a000097882 */ /* 0x008fe20000000000 */
[----:B--2---:R-:W-:Y:S01]  /*0bd0*/  UMOV UR8, 0x400 ;  /* 0x0000040000087882 */ /* 0x004fe20000000000 */
[----:B------:R-:W-:Y:S01]  /*0be0*/  USEL UR9, UR9, 0x1e0, UP5 ;  /* 0x000001e009097887 */ /* 0x000fe2000a800000 */
        /* <DEDUP_REMOVED lines=9> */
[----:B------:R-:W2:Y:S02]  /*0c80*/  FENCE.VIEW.ASYNC.S ;  /* 0x00000000000073c6 */ /* 0x000ea40000000000 */
[----:B--2---:R4:W2:Y:S08]  /*0c90*/  SYNCS.EXCH.64 URZ, [UR8+0x1d0], UR12 ;  /* 0x0001d00c08ff75b2 */ /* 0x0048b00008000100 */
[----:B------:R4:W3:Y:S01]  /*0ca0*/  SYNCS.EXCH.64 URZ, [UR8+0x1e0], UR14 ;  /* 0x0001e00e08ff75b2 */ /* 0x0008e20008000100 */
[----:B------:R4:W1:Y:S01]  /*0cb0*/  SYNCS.EXCH.64 URZ, [UR8+0x1d8], UR12 ;  /* 0x0001d80c08ff75b2 */ /* 0x0008620008000100 */
[----:B------:R4:W1:Y:S02]  /*0cc0*/  SYNCS.EXCH.64 URZ, [UR8+0x1e8], UR14 ;  /* 0x0001e80e08ff75b2 */ /* 0x0008640008000100 */
[----:B----4-:R-:W-:Y:S01]  /*0cd0*/  NOP ;  /* 0x0000000000007918 */ /* 0x010fe20000000000 */
.L_x_13:
[----:B------:R-:W4:Y:S01]  /*0ce0*/  SHFL.IDX PT, R0, R112, RZ, 0x1f ;  /* 0x00001fff70007589 */ /* 0x000f2200000e0000 */
[----:B------:R-:W-:Y:S01]  /*0cf0*/  NOP ;  /* 0x0000000000007918 */ /* 0x000fe20000000000 */
[----:B----4-:R-:W-:-:S13]  /*0d00*/  ISETP.NE.AND P1, PT, R0, 0x5, PT ;  /* 0x000000050000780c */ /* 0x010fda0003f25270 */
[----:B------:R-:W-:Y:S05]  /*0d10*/  @P1 BRA `(.L_x_14) ;  /* 0x0000000000541947 */ /* 0x000fea0003800000 */
[----:B---3--:R-:W-:Y:S01]  /*0d20*/  UMOV UR9, 0x400 ;  /* 0x0000040000097882 */ /* 0x008fe20000000000 */
[----:B--2---:R-:W-:Y:S01]  /*0d30*/  UMOV UR8, 0x1 ;  /* 0x0000000100087882 */ /* 0x004fe20000000000 */
        /* <DEDUP_REMOVED lines=13> */
[----:B------:R4:W1:Y:S01]  /*0e10*/  SYNCS.EXCH.64 URZ, [UR9+0x218], UR14 ;  /* 0x0002180e09ff75b2 */ /* 0x0008620008000100 */
[----:B------:R4:W1:Y:S01]  /*0e20*/  SYNCS.EXCH.64 URZ, [UR9+0x200], UR12 ;  /* 0x0002000c09ff75b2 */ /* 0x0008620008000100 */
[----:B------:R4:W1:Y:S01]  /*0e30*/  SYNCS.EXCH.64 URZ, [UR9+0x220], UR14 ;  /* 0x0002200e09ff75b2 */ /* 0x0008620008000100 */
[----:B------:R4:W1:Y:S01]  /*0e40*/  SYNCS.EXCH.64 URZ, [UR9+0x208], UR12 ;  /* 0x0002080c09ff75b2 */ /* 0x0008620008000100 */
[----:B------:R4:W1:Y:S02]  /*0e50*/  SYNCS.EXCH.64 URZ, [UR9+0x228], UR14 ;  /* 0x0002280e09ff75b2 */ /* 0x0008640008000100 */
[----:B----4-:R-:W-:Y:S01]  /*0e60*/  NOP ;  /* 0x0000000000007918 */ /* 0x010fe20000000000 */
.L_x_14:
[----:B------:R-:W4:Y:S01]  /*0e70*/  SHFL.IDX PT, R0, R112, RZ, 0x1f ;  /* 0x00001fff70007589 */ /* 0x000f2200000e0000 */
[----:B------:R-:W-:Y:S01]  /*0e80*/  ISETP.NE.OR P0, PT, RZ, UR10, !P0 ;  /* 0x0000000aff007c0c */ /* 0x000fe2000c705670 */
[----:B------:R-:W-:Y:S01]  /*0e90*/  NOP ;  /* 0x0000000000007918 */ /* 0x000fe20000000000 */
[----:B----4-:R-:W-:-:S13]  /*0ea0*/  ISETP.NE.AND P1, PT, R0, 0x3, PT ;  /* 0x000000030000780c */ /* 0x010fda0003f25270 */
[----:B------:R-:W-:Y:S05]  /*0eb0*/  @P1 BRA `(.L_x_15) ;  /* 0x0000000000341947 */ /* 0x000fea0003800000 */
[----:B--2---:R-:W-:Y:S01]  /*0ec0*/  UMOV UR8, 0x400 ;  /* 0x0000040000087882 */ /* 0x004fe20000000000 */
[----:B------:R-:W-:Y:S01]  /*0ed0*/  UMOV UR7, 0x20 ;  /* 0x0000002000077882 */ /* 0x000fe20000000000 */
[----:B------:R-:W-:Y:S02]  /*0ee0*/  ULEA UR8, UR37, UR8, 0x18 ;  /* 0x0000000825087291 */ /* 0x000fe4000f8ec0ff */
[----:B---3--:R-:W-:-:S04]  /*0ef0*/  UIADD3 UR12, UPT, UPT, -UR7, 0x100000, URZ ;  /* 0x00100000070c7890 */ /* 0x008fc8000fffe1ff */
[----:B------:R-:W-:Y:S02]  /*0f00*/  USHF.L.U32 UR13, UR12, 0xb, URZ ;  /* 0x0000000b0c0d7899 */ /* 0x000fe400080006ff */
[----:B------:R-:W-:Y:S01]  /*0f10*/  USHF.L.U32 UR12, UR12, 0x1, URZ ;  /* 0x000000010c0c7899 */ /* 0x000fe200080006ff */
[----:B------:R-:W-:Y:S01]  /*0f20*/  ELECT P1, URZ, PT ;  /* 0x0000000000ff782f */ /* 0x000fe20003820000 */
[----:B------:R-:W2:Y:S10]  /*0f30*/  FENCE.VIEW.ASYNC.S ;  /* 0x00000000000073c6 */ /* 0x000eb40000000000 */
[----:B--2---:R4:W2:Y:S01]  /*0f40*/  SYNCS.EXCH.64 URZ, [UR8+0x230], UR12 ;  /* 0x0002300c08ff75b2 */ /* 0x0048a20008000100 */
[----:B------:R4:W3:Y:S01]  /*0f50*/  SYNCS.EXCH.64 URZ, [UR8+0x240], UR12 ;  /* 0x0002400c08ff75b2 */ /* 0x0008e20008000100 */
[----:B------:R4:W1:Y:S01]  /*0f60*/  SYNCS.EXCH.64 URZ, [UR8+0x238], UR12 ;  /* 0x0002380c08ff75b2 */ /* 0x0008620008000100 */
[----:B------:R4:W1:Y:S02]  /*0f70*/  SYNCS.EXCH.64 URZ, [UR8+0x248], UR12 ;  /* 0x0002480c08ff75b2 */ /* 0x0008640008000100 */
[----:B----4-:R-:W-:Y:S01]  /*0f80*/  NOP ;  /* 0x0000000000007918 */ /* 0x010fe20000000000 */
.L_x_15:
[----:B------:R-:W-:Y:S01]  /*0f90*/  VOTEU.ALL UP1, P0 ;  /* 0x0000000000ff7886 */ /* 0x000fe20000020000 */
[----:B--2---:R-:W2:Y:S01]  /*0fa0*/  LDCU UR8, c[0x0][0x36c] ;  /* 0x00006d80ff0877ac */ /* 0x004ea20008000800 */
[----:B------:R-:W-:Y:S01]  /*0fb0*/  NOP ;  /* 0x0000000000007918 */ /* 0x000fe20000000000 */
[----:B------:R-:W-:Y:S01]  /*0fc0*/  LOP3.LUT R10, R111, 0x1f, RZ, 0xc0, !PT ;  /* 0x0000001f6f0a7812 */ /* 0x000fe200078ec0ff */
[----:B---3--:R-:W-:Y:S01]  /*0fd0*/  UMOV UR12, 0x20 ;  /* 0x00000020000c7882 */ /* 0x008fe20000000000 */
[----:B------:R-:W-:Y:S01]  /*0fe0*/  @!UP1 UMOV UR7, 0x400 ;  /* 0x0000040000079882 */ /* 0x000fe20000000000 */
[----:B------:R-:W-:-:S04]  /*0ff0*/  @!UP1 UIADD3 UR12, UPT, UPT, -UR12, 0x100000, URZ ;  /* 0x001000000c0c9890 */ /* 0x000fc8000fffe1ff */
[----:B------:R-:W-:Y:S02]  /*1000*/  @!UP1 USHF.L.U32 UR13, UR12, 0xb, URZ ;  /* 0x0000000b0c0d9899 */ /* 0x000fe400080006ff */
[----:B------:R-:W-:Y:S02]  /*1010*/  @!UP1 USHF.L.U32 UR12, UR12, 0x1, URZ ;  /* 0x000000010c0c9899 */ /* 0x000fe400080006ff */
[----:B------:R-:W-:Y:S01]  /*1020*/  @!UP1 ULEA UR7, UR37, UR7, 0x18 ;  /* 0x0000000725079291 */ /* 0x000fe2000f8ec0ff */
[----:B------:R-:W-:Y:S01]  /*1030*/  VOTEU.ALL UP1, P0 ;  /* 0x0000000000ff7886 */ /* 0x000fe20000020000 */
[----:B------:R-:W-:Y:S01]  /*1040*/  UISETP.NE.AND UP4, UPT, UR10, URZ, UPT ;  /* 0x000000ff0a00728c */ /* 0x000fe2000bf85270 */
[----:B------:R-:W3:Y:S09]  /*1050*/  FENCE.VIEW.ASYNC.S ;  /* 0x00000000000073c6 */ /* 0x000ef20000000000 */
[----:B---3--:R3:W4:Y:S01]  /*1060*/  @!UP1 SYNCS.EXCH.64 URZ, [UR7+0x250], UR12 ;  /* 0x0002500c07ff95b2 */ /* 0x0087220008000100 */
[----:B--2---:R-:W-:-:S09]  /*1070*/  UISETP.EQ.U32.AND UP1, UPT, UR8, 0x1, UPT ;  /* 0x000000010800788c */ /* 0x004fd2000bf22070 */
[----:B------:R-:W-:Y:S05]  /*1080*/  BRA.U !UP1, `(.L_x_16) ;  /* 0x0000000109087547 */ /* 0x000fea000b800000 */
[----:B-1--4-:R-:W-:Y:S01]  /*1090*/  UCGABAR_ARV ;  /* 0x00000000000079c7 */ /* 0x012fe20008000000 */
[----:B------:R-:W-:Y:S05]  /*10a0*/  BRA `(.L_x_17) ;  /* 0x0000000000047947 */ /* 0x000fea0003800000 */
.L_x_16:
[----:B-1--4-:R-:W-:Y:S01]  /*10b0*/  NOP ;  /* 0x0000000000007918 */ /* 0x012fe20000000000 */
.L_x_17:
[----:B------:R-:W1:Y:S01]  /*10c0*/  S2R R22, SR_CTAID.Y ;  /* 0x0000000000167919 */ /* 0x000e620000002600 */
[----:B------:R-:W-:-:S05]  /*10d0*/  CS2R.32 R83, SR_CgaSize ;  /* 0x0000000000537805 */ /* 0x000fca0000008a00 */
[----:B------:R-:W-:-:S05]  /*10e0*/  IMAD R83, R83, -0xa0, RZ ;  /* 0xffffff6053537824 */ /* 0x000fca00078e02ff */
[----:B---3--:R-:W-:-:S14]  /*10f0*/  R2UR UR7, R83 ;  /* 0x00000000530772ca */ /* 0x008fdc00000e0000 */
[----:B------:R-:W2:Y:S01]  /*1100*/  LDCU UR7, c[0x0][UR7+0x2b4] ;  /* 0x00005680070777ac */ /* 0x000ea20008000800 */
[----:B------:R-:W-:-:S05]  /*1110*/  CS2R.32 R0, SR_CgaSize ;  /* 0x0000000000007805 */ /* 0x000fca0000008a00 */
[----:B------:R-:W-:-:S06]  /*1120*/  IMAD R0, R0, -0xa0, RZ ;  /* 0xffffff6000007824 */ /* 0x000fcc00078e02ff */
[----:B------:R-:W3:Y:S01]  /*1130*/  LDC R0, c[0x0][R0+0x2a4] ;  /* 0x0000a90000007b82 */ /* 0x000ee20000000800 */
[----:B------:R-:W-:Y:S01]  /*1140*/  PRMT R8, RZ, 0x7610, R8 ;  /* 0x00007610ff087816 */ /* 0x000fe20000000008 */
[----:B------:R-:W4:Y:S01]  /*1150*/  S2R R9, SR_CTAID.X ;  /* 0x0000000000097919 */ /* 0x000f220000002500 */
[----:B------:R-:W-:-:S05]  /*1160*/  CS2R.32 R83, SR_CgaSize ;  /* 0x0000000000537805 */ /* 0x000fca0000008a00 */
[----:B------:R-:W-:-:S05]  /*1170*/  IMAD R83, R83, -0xa0, RZ ;  /* 0xffffff6053537824 */ /* 0x000fca00078e02ff */
[----:B------:R-:W-:-:S14]  /*1180*/  R2UR UR8, R83 ;  /* 0x00000000530872ca */ /* 0x000fdc00000e0000 */
[----:B------:R-:W3:Y:S01]  /*1190*/  LDCU UR8, c[0x0][UR8+0x2b0] ;  /* 0x00005600080877ac */ /* 0x000ee20008000800 */
[----:B------:R-:W-:Y:S01]  /*11a0*/  UISETP.NE.AND UP2, UPT, UR10, 0x2, UPT ;  /* 0x000000020a00788c */ /* 0x000fe2000bf45270 */
[----:B------:R-:W2:Y:S01]  /*11b0*/  LDC R11, c[0x0][0xb24] ;  /* 0x0002c900ff0b7b82 */ /* 0x000ea20000000800 */
[----:B------:R-:W-:-:S05]  /*11c0*/  CS2R.32 R2, SR_CgaSize ;  /* 0x0000000000027805 */ /* 0x000fca0000008a00 */
[----:B------:R-:W-:-:S06]  /*11d0*/  IMAD R2, R2, -0xa0, RZ ;  /* 0xffffff6002027824 */ /* 0x000fcc00078e02ff */
[----:B------:R-:W3:Y:S08]  /*11e0*/  LDC R2, c[0x0][R2+0x2a0] ;  /* 0x0000a80002027b82 */ /* 0x000ef00000000800 */
[----:B------:R-:W3:Y:S01]  /*11f0*/  LDC R67, c[0x0][0xb24] ;  /* 0x0002c900ff437b82 */ /* 0x000ee20000000800 */
[----:B-1----:R-:W-:-:S07]  /*1200*/  I2FP.F32.U32 R82, R22 ;  /* 0x0000001600527245 */ /* 0x002fce0000201000 */
[----:B------:R-:W1:Y:S01]  /*1210*/  S2UR UR36, SR_CTAID.Z ;  /* 0x00000000002479c3 */ /* 0x000e620000002700 */
[----:B--2---:R-:W-:Y:S01]  /*1220*/  ISETP.GE.AND P0, PT, R11, 0x1, PT ;  /* 0x000000010b00780c */ /* 0x004fe20003f06270 */
[----:B----4-:R-:W-:Y:S01]  /*1230*/  IMAD.MOV.U32 R23, RZ, RZ, R9 ;  /* 0x000000ffff177224 */ /* 0x010fe200078e0009 */
[----:B------:R-:W-:Y:S01]  /*1240*/  I2FP.F32.U32 R83, R9 ;  /* 0x0000000900537245 */ /* 0x000fe20000201000 */
[----:B------:R-:W-:Y:S01]  /*1250*/  FMUL R82, R82, UR7 ;  /* 0x0000000752527c20 */ /* 0x000fe20008400000 */
[----:B------:R-:W2:Y:S03]  /*1260*/  LDCU UR7, c[0x0][0xb30] ;  /* 0x00016600ff0777ac */ /* 0x000ea60008000800 */
[----:B---3--:R-:W-:Y:S02]  /*1270*/  FMUL R83, R83, UR8 ;  /* 0x0000000853537c20 */ /* 0x008fe40008400000 */
[----:B------:R-:W3:Y:S08]  /*1280*/  F2I.U32.TRUNC.NTZ R82, R82 ;  /* 0x0000005200527305 */ /* 0x000ef0000020f000 */
[----:B------:R-:W4:Y:S01]  /*1290*/  F2I.U32.TRUNC.NTZ R83, R83 ;  /* 0x0000005300537305 */ /* 0x000f22000020f000 */
[----:B--2---:R-:W-:Y:S01]  /*12a0*/  UISETP.NE.AND UP3, UPT, UR7, 0x1, UPT ;  /* 0x000000010700788c */ /* 0x004fe2000bf65270 */
[----:B---3--:R-:W-:-:S05]  /*12b0*/  IADD3 R82, PT, PT, -R82, RZ, RZ ;  /* 0x000000ff52527210 */ /* 0x008fca0007ffe1ff */
[----:B------:R-:W-:Y:S01]  /*12c0*/  IMAD R82, R0, R82, R22 ;  /* 0x0000005200527224 */ /* 0x000fe200078e0216 */
[----:B------:R-:W-:Y:S01]  /*12d0*/  PRMT R0, RZ, 0x7610, R0 ;  /* 0x00007610ff007816 */ /* 0x000fe20000000000 */
[----:B----4-:R-:W-:-:S04]  /*12e0*/  IMAD.MOV R83, RZ, RZ, -R83 ;  /* 0x000000ffff537224 */ /* 0x010fc800078e0a53 */
[----:B------:R-:W-:Y:S01]  /*12f0*/  IMAD R83, R2, R83, R9 ;  /* 0x0000005302537224 */ /* 0x000fe200078e0209 */
[----:B-1----:R-:W-:Y:S06]  /*1300*/  BRA.U UP4, `(.L_x_18) ;  /* 0x0000000104247547 */ /* 0x002fec000b800000 */
[----:B------:R-:W-:Y:S01]  /*1310*/  ISETP.NE.AND P1, PT, R82, RZ, PT ;  /* 0x000000ff5200720c */ /* 0x000fe20003f25270 */
[----:B------:R-:W-:Y:S01]  /*1320*/  IMAD.MOV.U32 R0, RZ, RZ, 0x3 ;  /* 0x00000003ff007424 */ /* 0x000fe200078e00ff */
[C---:B------:R-:W-:Y:S02]  /*1330*/  LOP3.LUT R2, R83.reuse, 0xfffffffe, RZ, 0xc0, !PT ;  /* 0xfffffffe53027812 */ /* 0x040fe400078ec0ff */
[----:B------:R-:W-:Y:S02]  /*1340*/  ISETP.LT.U32.OR P1, PT, R83, 0x2, !P1 ;  /* 0x000000025300780c */ /* 0x000fe40004f21470 */
[----:B------:R-:W-:Y:S02]  /*1350*/  SHF.L.U32 R0, R0, R2, RZ ;  /* 0x0000000200007219 */ /* 0x000fe400000006ff */
[----:B------:R-:W-:Y:S02]  /*1360*/  SEL R4, RZ, 0x1, !P1 ;  /* 0x00000001ff047807 */ /* 0x000fe40004800000 */
[----:B------:R-:W-:-:S05]  /*1370*/  SEL R3, RZ, 0x2, !P1 ;  /* 0x00000002ff037807 */ /* 0x000fca0004800000 */
[----:B------:R-:W-:-:S05]  /*1380*/  IMAD.IADD R3, R4, 0x1, R3 ;  /* 0x0000000104037824 */ /* 0x000fca00078e0203 */
[----:B------:R-:W-:Y:S02]  /*1390*/  PRMT R8, R3, 0x7610, R8 ;  /* 0x0000761003087816 */ /* 0x000fe40000000008 */
.L_x_18:
[----:B------:R-:W-:Y:S05]  /*13a0*/  @!P0 BRA `(.L_x_19) ;  /* 0x0000000000b88947 */ /* 0x000fea0003800000 */
[----:B------:R-:W1:Y:S01]  /*13b0*/  LDC.64 R4, c[0x0][0xb18] ;  /* 0x0002c600ff047b82 */ /* 0x000e620000000a00 */
[----:B------:R-:W-:-:S07]  /*13c0*/  ISETP.NE.AND P0, PT, R11, 0x1, PT ;  /* 0x000000010b00780c */ /* 0x000fce0003f05270 */
[----:B------:R-:W2:Y:S08]  /*13d0*/  LDC R23, c[0x0][0xb0c] ;  /* 0x0002c300ff177b82 */ /* 0x000eb00000000800 */
[----:B------:R-:W3:Y:S08]  /*13e0*/  LDC R14, c[0x0][0x370] ;  /* 0x0000dc00ff0e7b82 */ /* 0x000ef00000000800 */
[----:B------:R-:W4:Y:S01]  /*13f0*/  LDC R13, c[0x0][0x374] ;  /* 0x0000dd00ff0d7b82 */ /* 0x000f220000000800 */
[----:B-1----:R-:W-:-:S07]  /*1400*/  ISETP.NE.AND P1, PT, R4, 0x1, PT ;  /* 0x000000010400780c */ /* 0x002fce0003f25270 */
[----:B------:R-:W3:Y:S01]  /*1410*/  LDC.64 R6, c[0x0][0xb10] ;  /* 0x0002c400ff067b82 */ /* 0x000ee20000000a00 */
[----:B--2---:R-:W-:-:S07]  /*1420*/  ISETP.NE.AND P2, PT, R23, 0x1, PT ;  /* 0x000000011700780c */ /* 0x004fce0003f45270 */
[----:B------:R-:W1:Y:S08]  /*1430*/  LDC R12, c[0x0][0xb20] ;  /* 0x0002c800ff0c7b82 */ /* 0x000e700000000800 */
[----:B------:R-:W2:Y:S01]  /*1440*/  LDC.64 R2, c[0x0][0xb28] ;  /* 0x0002ca00ff027b82 */ /* 0x000ea20000000a00 */
[----:B----4-:R-:W-:-:S04]  /*1450*/  IMAD.HI.U32 R15, R13, R5, RZ ;  /* 0x000000050d0f7227 */ /* 0x010fc800078e00ff */
[----:B------:R-:W-:-:S04]  /*1460*/  IMAD.HI.U32 R5, R22, R5, RZ ;  /* 0x0000000516057227 */ /* 0x000fc800078e00ff */
[----:B---3--:R-:W-:-:S05]  /*1470*/  IMAD.HI.U32 R16, R14, R6, RZ ;  /* 0x000000060e107227 */ /* 0x008fca00078e00ff */
[-C--:B------:R-:W-:Y:S01]  /*1480*/  @P2 SHF.R.U32.HI R14, RZ, R7.reuse, R16 ;  /* 0x00000007ff0e2219 */ /* 0x080fe20000011610 */
[----:B------:R-:W-:Y:S01]  /*1490*/  IMAD.HI.U32 R16, R9, R6, RZ ;  /* 0x0000000609107227 */ /* 0x000fe200078e00ff */
[-C--:B-1----:R-:W-:Y:S02]  /*14a0*/  @P1 SHF.R.U32.HI R13, RZ, R12.reuse, R15 ;  /* 0x0000000cff0d1219 */ /* 0x082fe4000001160f */
[----:B------:R-:W-:Y:S02]  /*14b0*/  SHF.R.U32.HI R5, RZ, R12, R5 ;  /* 0x0000000cff057219 */ /* 0x000fe40000011605 */
[----:B------:R-:W-:Y:S02]  /*14c0*/  SHF.R.U32.HI R16, RZ, R7, R16 ;  /* 0x00000007ff107219 */ /* 0x000fe40000011610 */
[----:B------:R-:W-:Y:S01]  /*14d0*/  SEL R5, R22, R5, !P1 ;  /* 0x0000000516057207 */ /* 0x000fe20004800000 */
[----:B--2---:R-:W-:Y:S01]  /*14e0*/  IMAD.HI.U32 R15, R13, R2, RZ ;  /* 0x000000020d0f7227 */ /* 0x004fe200078e00ff */
[----:B------:R-:W-:-:S03]  /*14f0*/  SEL R16, R9, R16, !P2 ;  /* 0x0000001009107207 */ /* 0x000fc60005000000 */
[----:B------:R-:W-:Y:S01]  /*1500*/  IMAD.HI.U32 R6, R14, R2, RZ ;  /* 0x000000020e067227 */ /* 0x000fe200078e00ff */
[----:B------:R-:W-:-:S04]  /*1510*/  @P0 SHF.R.U32.HI R13, RZ, R3, R15 ;  /* 0x00000003ff0d0219 */ /* 0x000fc8000001160f */
[----:B------:R-:W-:Y:S01]  /*1520*/  @P0 SHF.R.U32.HI R14, RZ, R3, R6 ;  /* 0x00000003ff0e0219 */ /* 0x000fe20000011606 */
[----:B------:R-:W-:-:S04]  /*1530*/  IMAD R13, R13, R11, RZ ;  /* 0x0000000b0d0d7224 */ /* 0x000fc800078e02ff */
[----:B------:R-:W-:Y:S01]  /*1540*/  IMAD R6, R14, R11, RZ ;  /* 0x0000000b0e067224 */ /* 0x000fe200078e02ff */
[----:B------:R-:W-:-:S04]  /*1550*/  ISETP.GE.AND P1, PT, R5, R13, PT ;  /* 0x0000000d0500720c */ /* 0x000fc80003f26270 */
[----:B------:R-:W-:Y:S01]  /*1560*/  ISETP.GE.OR P1, PT, R16, R6, P1 ;  /* 0x000000061000720c */ /* 0x000fe20000f26670 */
[----:B------:R-:W-:-:S05]  /*1570*/  IMAD.HI.U32 R6, R5, R2, RZ ;  /* 0x0000000205067227 */ /* 0x000fca00078e00ff */
[----:B------:R-:W-:-:S04]  /*1580*/  SHF.R.U32.HI R6, RZ, R3, R6 ;  /* 0x00000003ff067219 */ /* 0x000fc80000011606 */
[----:B------:R-:W-:-:S03]  /*1590*/  SEL R6, R5, R6, !P0 ;  /* 0x0000000605067207 */ /* 0x000fc60004000000 */
[----:B------:R-:W-:Y:S01]  /*15a0*/  @!P1 IMAD.HI.U32 R7, R16, R2, RZ ;  /* 0x0000000210079227 */ /* 0x000fe200078e00ff */
[----:B------:R-:W-:-:S04]  /*15b0*/  IADD3 R2, PT, PT, -R6, RZ, RZ ;  /* 0x000000ff06027210 */ /* 0x000fc80007ffe1ff */
[----:B------:R-:W-:Y:S01]  /*15c0*/  @!P1 SHF.R.U32.HI R3, RZ, R3, R7 ;  /* 0x00000003ff039219 */ /* 0x000fe20000011607 */
[----:B------:R-:W-:Y:S01]  /*15d0*/  IMAD R2, R11, R2, R5 ;  /* 0x000000020b027224 */ /* 0x000fe200078e0205 */
[----:B------:R-:W-:Y:S02]  /*15e0*/  IADD3 R7, PT, PT, -R5, RZ, RZ ;  /* 0x000000ff05077210 */ /* 0x000fe40007ffe1ff */
[----:B------:R-:W-:-:S03]  /*15f0*/  @!P1 SEL R3, R16, R3, !P0 ;  /* 0x0000000310039207 */ /* 0x000fc60004000000 */
[----:B------:R-:W-:Y:S02]  /*1600*/  IMAD R7, R4, R7, R22 ;  /* 0x0000000704077224 */ /* 0x000fe400078e0216 */
[--C-:B------:R-:W-:Y:S02]  /*1610*/  @!P1 IMAD.IADD R6, R6, 0x1, -R3.reuse ;  /* 0x0000000106069824 */ /* 0x100fe400078e0a03 */
[----:B------:R-:W-:Y:S01]  /*1620*/  @!P1 IMAD R3, R2, R14, R3 ;  /* 0x0000000e02039224 */ /* 0x000fe200078e0203 */
[----:B------:R-:W-:Y:S01]  /*1630*/  IADD3 R2, PT, PT, -R16, RZ, RZ ;  /* 0x000000ff10027210 */ /* 0x000fe20007ffe1ff */
[----:B------:R-:W-:Y:S02]  /*1640*/  @!P1 IMAD R5, R6, R11, R16 ;  /* 0x0000000b06059224 */ /* 0x000fe400078e0210 */
[----:B------:R-:W-:Y:S02]  /*1650*/  @!P1 IMAD.MOV.U32 R16, RZ, RZ, R3 ;  /* 0x000000ffff109224 */ /* 0x000fe400078e0003 */
[----:B------:R-:W-:-:S02]  /*1660*/  IMAD R2, R23, R2, R9 ;  /* 0x0000000217027224 */ /* 0x000fc400078e0209 */
[----:B------:R-:W-:Y:S02]  /*1670*/  IMAD R22, R5, R4, R7 ;  /* 0x0000000405167224 */ /* 0x000fe400078e0207 */
[----:B------:R-:W-:Y:S02]  /*1680*/  IMAD R23, R16, R23, R2 ;  /* 0x0000001710177224 */ /* 0x000fe400078e0202 */
.L_x_19:
[----:B------:R-:W-:Y:S05]  /*1690*/  BRA.U UP3, `(.L_x_20) ;  /* 0x0000000103407547 */ /* 0x000fea000b800000 */
[----:B------:R-:W1:Y:S08]  /*16a0*/  LDC.64 R4, c[0x0][0xb10] ;  /* 0x0002c400ff047b82 */ /* 0x000e700000000a00 */
[----:B------:R-:W2:Y:S08]  /*16b0*/  LDC.64 R2, c[0x0][0xb18] ;  /* 0x0002c600ff027b82 */ /* 0x000eb00000000a00 */
[----:B------:R-:W3:Y:S08]  /*16c0*/  LDC R6, c[0x0][0xb20] ;  /* 0x0002c800ff067b82 */ /* 0x000ef00000000800 */
[----:B------:R-:W4:Y:S01]  /*16d0*/  LDC R7, c[0x0][0xb0c] ;  /* 0x0002c300ff077b82 */ /* 0x000f220000000800 */
[----:B-1----:R-:W-:-:S05]  /*16e0*/  IMAD.HI.U32 R4, R23, R4, RZ ;  /* 0x0000000417047227 */ /* 0x002fca00078e00ff */
[----:B------:R-:W-:Y:S01]  /*16f0*/  SHF.R.U32.HI R4, RZ, R5, R4 ;  /* 0x00000005ff047219 */ /* 0x000fe20000011604 */
[----:B--2---:R-:W-:Y:S01]  /*1700*/  IMAD.HI.U32 R3, R22, R3, RZ ;  /* 0x0000000316037227 */ /* 0x004fe200078e00ff */
[----:B------:R-:W-:-:S04]  /*1710*/  ISETP.NE.AND P0, PT, R2, 0x1, PT ;  /* 0x000000010200780c */ /* 0x000fc80003f05270 */
[----:B---3--:R-:W-:-:S04]  /*1720*/  SHF.R.U32.HI R3, RZ, R6, R3 ;  /* 0x00000006ff037219 */ /* 0x008fc80000011603 */
[----:B------:R-:W-:Y:S02]  /*1730*/  SEL R3, R22, R3, !P0 ;  /* 0x0000000316037207 */ /* 0x000fe40004000000 */
[----:B----4-:R-:W-:-:S04]  /*1740*/  ISETP.NE.AND P1, PT, R7, 0x1, PT ;  /* 0x000000010700780c */ /* 0x010fc80003f25270 */
[----:B------:R-:W-:-:S05]  /*1750*/  SEL R5, R23, R4, !P1 ;  /* 0x0000000417057207 */ /* 0x000fca0004800000 */
[----:B------:R-:W-:Y:S02]  /*1760*/  IMAD.IADD R4, R3, 0x1, -R5 ;  /* 0x0000000103047824 */ /* 0x000fe400078e0a05 */
[----:B------:R-:W-:Y:S02]  /*1770*/  IMAD.IADD R3, R5, 0x1, -R3 ;  /* 0x0000000105037824 */ /* 0x000fe400078e0a03 */
[----:B------:R-:W-:Y:S02]  /*1780*/  IMAD R23, R4, R7, R23 ;  /* 0x0000000704177224 */ /* 0x000fe400078e0217 */
[----:B------:R-:W-:Y:S02]  /*1790*/  IMAD R22, R3, R2, R22 ;  /* 0x0000000203167224 */ /* 0x000fe400078e0216 */
.L_x_20:
[----:B------:R-:W-:Y:S05]  /*17a0*/  BRA.U !UP1, `(.L_x_21) ;  /* 0x00000001090c7547 */ /* 0x000fea000b800000 */
[----:B------:R-:W-:Y:S01]  /*17b0*/  UCGABAR_WAIT ;  /* 0x0000000000007dc7 */ /* 0x000fe20008000000 */
[----:B------:R-:W-:Y:S01]  /*17c0*/  CCTL.IVALL ;  /* 0x00000000ff00798f */ /* 0x000fe20002000000 */
[----:B------:R-:W-:Y:S05]  /*17d0*/  BRA `(.L_x_22) ;  /* 0x0000000000047947 */ /* 0x000fea0003800000 */
.L_x_21:
[----:B------:R-:W-:Y:S06]  /*17e0*/  BAR.SYNC.DEFER_BLOCKING 0x0 ;  /* 0x0000000000007b1d */ /* 0x000fec0000010000 */
.L_x_22:
[----:B------:R-:W-:Y:S05]  /*17f0*/  BRA.U UP2, `(.L_x_23) ;  /* 0x0000001d02b87547 */ /* 0x000fea000b800000 */
[----:B------:R-:W1:Y:S01]  /*1800*/  LDCU UR4, c[0x0][0x38c] ;  /* 0x00007180ff0477ac */ /* 0x000e620008000800 */
[----:B------:R-:W2:Y:S01]  /*1810*/  LDC R8, c[0x0][0x370] ;  /* 0x0000dc00ff087b82 */ /* 0x000ea20000000800 */
[----:B------:R-:W-:Y:S02]  /*1820*/  IMAD.SHL.U32 R16, R9, 0x40, RZ ;  /* 0x0000004009107824 */ /* 0x000fe400078e00ff */
[----:B------:R-:W-:Y:S01]  /*1830*/  HFMA2 R14, -RZ, RZ, 0, 0 ;  /* 0x00000000ff0e7431 */ /* 0x000fe200000001ff */
[----:B------:R-:W-:Y:S01]  /*1840*/  UISETP.NE.AND UP1, UPT, UR10, URZ, UPT ;  /* 0x000000ff0a00728c */ /* 0x000fe2000bf25270 */
[----:B------:R-:W-:Y:S01]  /*1850*/  ISETP.NE.AND P4, PT, R10, RZ, P5 ;  /* 0x000000ff0a00720c */ /* 0x000fe20002f85270 */
[----:B------:R-:W-:Y:S01]  /*1860*/  IMAD.MOV.U32 R15, RZ, RZ, 0x1 ;  /* 0x00000001ff0f7424 */ /* 0x000fe200078e00ff */
[----:B------:R-:W-:Y:S01]  /*1870*/  CS2R R12, SRZ ;  /* 0x00000000000c7805 */ /* 0x000fe2000001ff00 */
[----:B------:R-:W-:Y:S01]  /*1880*/  IMAD.MOV.U32 R11, RZ, RZ, 0x1 ;  /* 0x00000001ff0b7424 */ /* 0x000fe200078e00ff */
[----:B------:R-:W3:Y:S01]  /*1890*/  LDC R0, c[0x0][0x374] ;  /* 0x0000dd00ff007b82 */ /* 0x000ee20000000800 */
[----:B------:R-:W-:Y:S01]  /*18a0*/  LOP3.LUT R16, R16, 0x40, RZ, 0xc0, !PT ;  /* 0x0000004010107812 */ /* 0x000fe200078ec0ff */
[----:B------:R-:W4:Y:S01]  /*18b0*/  LDCU.64 UR14, c[0x0][0x348] ;  /* 0x00006900ff0e77ac */ /* 0x000f220008000a00 */
[----:B------:R-:W-:Y:S01]  /*18c0*/  USEL UR22, UR6, 0x2, UP1 ;  /* 0x0000000206167887 */ /* 0x000fe20008800000 */
[----:B------:R-:W-:Y:S01]  /*18d0*/  UMOV UR23, URZ ;  /* 0x000000ff00177c82 */ /* 0x000fe20008000000 */
[----:B-1----:R-:W-:-:S04]  /*18e0*/  UIADD3 UR5, UPT, UPT, UR4, 0x3f, URZ ;  /* 0x0000003f04057890 */ /* 0x002fc8000fffe0ff */
[----:B------:R-:W-:-:S04]  /*18f0*/  USHF.R.S32.HI UR7, URZ, 0x1f, UR5 ;  /* 0x0000001fff077899 */ /* 0x000fc80008011405 */
[----:B------:R-:W-:Y:S02]  /*1900*/  ULEA.HI UR7, UR7, UR5, URZ, 0x6 ;  /* 0x0000000507077291 */ /* 0x000fe4000f8f30ff */
[----:B------:R-:W-:Y:S02]  /*1910*/  UIADD3 UR5, UPT, UPT, UR4, -0x1, URZ ;  /* 0xffffffff04057890 */ /* 0x000fe4000fffe0ff */
[----:B------:R-:W-:Y:S02]  /*1920*/  USHF.R.S32.HI UR7, URZ, 0x6, UR7 ;  /* 0x00000006ff077899 */ /* 0x000fe40008011407 */
[----:B------:R-:W-:Y:S02]  /*1930*/  UISETP.GE.U32.AND UP2, UPT, UR5, -0x7f, UPT ;  /* 0xffffff810500788c */ /* 0x000fe4000bf46070 */
[----:B------:R-:W-:Y:S02]  /*1940*/  UISETP.LT.U32.AND UP0, UPT, UR7, 0x1a, UPT ;  /* 0x0000001a0700788c */ /* 0x000fe4000bf01070 */
[----:B------:R-:W-:-:S02]  /*1950*/  UIADD3 UR4, UPT, UPT, UR4, 0x7e, URZ ;  /* 0x0000007e04047890 */ /* 0x000fc4000fffe0ff */
[----:B------:R-:W-:-:S04]  /*1960*/  USEL UR5, UR7, 0x1a, UP0 ;  /* 0x0000001a07057887 */ /* 0x000fc80008000000 */
[----:B------:R-:W-:Y:S02]  /*1970*/  UIADD3 UR21, UPT, UPT, UR5, -0x1, URZ ;  /* 0xffffffff05157890 */ /* 0x000fe4000fffe0ff */
[----:B------:R-:W-:Y:S02]  /*1980*/  @UP2 UIADD3 UR21, UPT, UPT, UR5, URZ, URZ ;  /* 0x000000ff05152290 */ /* 0x000fe4000fffe0ff */
[----:B------:R-:W-:Y:S02]  /*1990*/  UIADD3 UR24, UPT, UPT, UR7, -UR5, URZ ;  /* 0x8000000507187290 */ /* 0x000fe4000fffe0ff */
[----:B------:R-:W-:Y:S02]  /*19a0*/  UIADD3 UR13, UPT, UPT, UR21, 0x1, URZ ;  /* 0x00000001150d7890 */ /* 0x000fe4000fffe0ff */
[----:B--2-4-:R-:W-:-:S12]  /*19b0*/  UIADD3 UR21, UPT, UPT, -UR21, URZ, URZ ;  /* 0x000000ff15157290 */ /* 0x014fd8000fffe1ff */
.L_x_43:
[----:B------:R-:W-:Y:S01]  /*19c0*/  UISETP.NE.AND UP0, UPT, UR37, URZ, UPT ;  /* 0x000000ff2500728c */ /* 0x000fe2000bf05270 */
[----:B------:R-:W1:Y:S08]  /*19d0*/  S2UR UR37, SR_CgaCtaId ;  /* 0x00000000002579c3 */ /* 0x000e700000008800 */
[----:B------:R-:W-:Y:S05]  /*19e0*/  BRA.U UP0, `(.L_x_24) ;  /* 0x0000000100347547 */ /* 0x000fea000b800000 */
[----:B------:R-:W2:Y:S01]  /*19f0*/  S2R R2, SR_CgaCtaId ;  /* 0x0000000000027919 */ /* 0x000ea20000008800 */
[----:B------:R-:W-:-:S04]  /*1a00*/  MOV R3, 0x400 ;  /* 0x0000040000037802 */ /* 0x000fc80000000f00 */
[----:B--2---:R-:W-:Y:S02]  /*1a10*/  LEA R2, R2, R3, 0x18 ;  /* 0x0000000302027211 */ /* 0x004fe400078ec0ff */
[----:B------:R-:W-:-:S03]  /*1a20*/  SHF.L.U32 R3, R11, 0x1f, RZ ;  /* 0x0000001f0b037819 */ /* 0x000fc600000006ff */
[----:B------:R-:W-:-:S04]  /*1a30*/  IMAD R2, R12, 0x8, R2 ;  /* 0x000000080c027824 */ /* 0x000fc800078e0202 */
[----:B------:R-:W2:Y:S02]  /*1a40*/  SYNCS.PHASECHK.TRANS64.TRYWAIT P0, [R2+URZ+0x240], R3 ;  /* 0x00024003020075a7 */ /* 0x000ea400080011ff */
[----:B--2---:R-:W-:Y:S05]  /*1a50*/  @!P0 BRA `(.L_x_25) ;  /* 0x0000009400ac8947 */ /* 0x004fea0003800000 */
.L_x_147:
[----:B------:R-:W-:Y:S01]  /*1a60*/  VIADD R12, R12, 0x1 ;  /* 0x000000010c0c7836 */ /* 0x000fe20000000000 */
[----:B------:R2:W-:Y:S04]  /*1a70*/  SYNCS.ARRIVE.TRANS64.A1T0 RZ, [R2+URZ+0x230], RZ ;  /* 0x000230ff02ff79a7 */ /* 0x0005e800081000ff */
[----:B------:R-:W-:-:S04]  /*1a80*/  ISETP.NE.AND P0, PT, R12, 0x2, PT ;  /* 0x000000020c00780c */ /* 0x000fc80003f05270 */
[----:B------:R-:W-:Y:S02]  /*1a90*/  SEL R12, R12, RZ, P0 ;  /* 0x000000ff0c0c7207 */ /* 0x000fe40000000000 */
[----:B--2---:R-:W-:-:S04]  /*1aa0*/  SEL R2, RZ, 0x1, P0 ;  /* 0x00000001ff027807 */ /* 0x004fc80000000000 */
[----:B------:R-:W-:-:S07]  /*1ab0*/  LOP3.LUT R11, R11, R2, RZ, 0x3c, !PT ;  /* 0x000000020b0b7212 */ /* 0x000fce00078e3cff */
.L_x_24:
[----:B------:R-:W-:Y:S01]  /*1ac0*/  UMOV UR6, 0x400 ;  /* 0x0000040000067882 */ /* 0x000fe20000000000 */
[----:B------:R-:W-:Y:S01]  /*1ad0*/  SHF.L.U32 R2, R15, 0x1f, RZ ;  /* 0x0000001f0f027819 */ /* 0x000fe200000006ff */
[----:B-1----:R-:W-:Y:S01]  /*1ae0*/  ULEA UR6, UR37, UR6, 0x18 ;  /* 0x0000000625067291 */ /* 0x002fe2000f8ec0ff */
[C---:B------:R-:W-:Y:S01]  /*1af0*/  R2UR UR9, R16.reuse ;  /* 0x00000000100972ca */ /* 0x040fe200000e0000 */
[----:B------:R-:W-:Y:S01]  /*1b00*/  UISETP.GE.U32.AND UP0, UPT, UR4, 0x7f, UPT ;  /* 0x0000007f0400788c */ /* 0x000fe2000bf06070 */
[----:B------:R-:W-:Y:S01]  /*1b10*/  R2UR UR11, R16 ;  /* 0x00000000100b72ca */ /* 0x000fe200000e0000 */
[----:B------:R-:W-:Y:S01]  /*1b20*/  ULEA UR8, UR23, UR6, 0x3 ;  /* 0x0000000617087291 */ /* 0x000fe2000f8e18ff */
[----:B------:R-:W-:-:S08]  /*1b30*/  UMOV UR25, URZ ;  /* 0x000000ff00197c82 */ /* 0x000fd00008000000 */
[----:B------:R1:W2:Y:S01]  /*1b40*/  SYNCS.PHASECHK.TRANS64.TRYWAIT P0, [UR8+0xd0], R2 ;  /* 0x0000d002ff0075a7 */ /* 0x0002a20008001108 */
[----:B------:R-:W-:-:S13]  /*1b50*/  R2UR UR8, R22 ;  /* 0x00000000160872ca */ /* 0x000fda00000e0000 */
[----:B------:R-:W-:Y:S01]  /*1b60*/  ULEA UR11, UR8, UR11, 0x7 ;  /* 0x0000000b080b7291 */ /* 0x000fe2000f8e38ff */
[----:B-1----:R-:W-:-:S05]  /*1b70*/  LEA.HI R2, R23, R23, RZ, 0x1 ;  /* 0x0000001717027211 */ /* 0x002fca00078f08ff */
[----:B------:R-:W-:-:S05]  /*1b80*/  IMAD.SHL.U32 R2, R2, 0x40, RZ ;  /* 0x0000004002027824 */ /* 0x000fca00078e00ff */
[----:B------:R-:W-:-:S13]  /*1b90*/  R2UR UR35, R2 ;  /* 0x00000000022372ca */ /* 0x000fda00000e0000 */
[----:B------:R-:W-:Y:S01]  /*1ba0*/  ULOP3.LUT UR35, UR9, 0xffffff80, UR35, 0xf8, !UPT ;  /* 0xffffff8009237892 */ /* 0x000fe2000f8ef823 */
[----:B------:R-:W-:Y:S11]  /*1bb0*/  BRA.U !UP0, `(.L_x_26) ;  /* 0x0000000108bc7547 */ /* 0x000ff6000b800000 */
[----:B------:R-:W-:Y:S01]  /*1bc0*/  UMOV UR16, UR21 ;  /* 0x0000001500107c82 */ /* 0x000fe20008000000 */
[----:B------:R-:W-:Y:S01]  /*1bd0*/  UMOV UR17, UR23 ;  /* 0x0000001700117c82 */ /* 0x000fe20008000000 */
[----:B------:R-:W-:-:S05]  /*1be0*/  UMOV UR34, URZ ;  /* 0x000000ff00227c82 */ /* 0x000fca0008000000 */
.L_x_32:
[----:B------:R-:W-:Y:S01]  /*1bf0*/  ULEA UR33, UR17, UR6, 0x3 ;  /* 0x0000000611217291 */ /* 0x000fe2000f8e18ff */
[----:B------:R-:W-:Y:S01]  /*1c00*/  @P5 MOV R3, 0x4000 ;  /* 0x0000400000035802 */ /* 0x000fe20000000f00 */
[----:B-12-4-:R-:W-:Y:S10]  /*1c10*/  @P0 BRA `(.L_x_27) ;  /* 0x00000000000c0947 */ /* 0x016ff40003800000 */
[----:B------:R-:W-:-:S04]  /*1c20*/  SHF.L.U32 R4, R15, 0x1f, RZ ;  /* 0x0000001f0f047819 */ /* 0x000fc800000006ff */
[----:B------:R-:W1:Y:S02]  /*1c30*/  SYNCS.PHASECHK.TRANS64.TRYWAIT P0, [UR33+0xd0], R4 ;  /* 0x0000d004ff0075a7 */ /* 0x000e640008001121 */
[----:B-1----:R-:W-:Y:S05]  /*1c40*/  @!P0 BRA `(.L_x_28) ;  /* 0x0000009400448947 */ /* 0x002fea0003800000 */
.L_x_27:
[----:B------:R2:W-:Y:S01]  /*1c50*/  @P5 SYNCS.ARRIVE.TRANS64 RZ, [UR33], R3 ;  /* 0x00000003ffff59a7 */ /* 0x0005e20008000021 */
[----:B------:R-:W-:Y:S02]  /*1c60*/  ULOP3.LUT UR8, UR22, 0x2, URZ, 0xfc, !UPT ;  /* 0x0000000216087892 */ /* 0x000fe4000f8efcff */
[----:B------:R-:W-:Y:S02]  /*1c70*/  UIADD3 UR16, UPT, UPT, UR16, 0x1, URZ ;  /* 0x0000000110107890 */ /* 0x000fe4000fffe0ff */
[----:B------:R-:W-:Y:S02]  /*1c80*/  UISETP.NE.AND UP0, UPT, UR8, 0x2, UPT ;  /* 0x000000020800788c */ /* 0x000fe4000bf05270 */
[----:B------:R-:W-:-:S07]  /*1c90*/  UISETP.NE.AND UP2, UPT, UR16, 0x1, UPT ;  /* 0x000000011000788c */ /* 0x000fce000bf45270 */
[----:B------:R-:W-:Y:S05]  /*1ca0*/  BRA.U UP0, `(.L_x_29) ;  /* 0x0000000100047547 */ /* 0x000fea000b800000 */
[----:B------:R-:W-:Y:S05]  /*1cb0*/  BPT.TRAP 0x1 ;  /* 0x000000040000795c */ /* 0x000fea0000300000 */
.L_x_29:
[----:B------:R-:W-:Y:S04]  /*1cc0*/  BSSY.RECONVERGENT B0, `(.L_x_30) ;  /* 0x0000003000007945 */ /* 0x000fe80003800200 */
[----:B------:R-:W-:Y:S05]  /*1cd0*/  @!P4 BRA `(.L_x_31) ;  /* 0x000000000004c947 */ /* 0x000fea0003800000 */
[----:B------:R-:W-:Y:S05]  /*1ce0*/  BPT.TRAP 0x1 ;  /* 0x000000040000795c */ /* 0x000fea0000300000 */
.L_x_31:
[----:B------:R-:W-:Y:S05]  /*1cf0*/  BSYNC.RECONVERGENT B0 ;  /* 0x0000000000007941 */ /* 0x000fea0003800200 */
.L_x_30:
[----:B------:R-:W-:Y:S02]  /*1d00*/  UIADD3 UR23, UPT, UPT, UR17, 0x1, URZ ;  /* 0x0000000111177890 */ /* 0x000fe4000fffe0ff */
[----:B------:R-:W-:Y:S02]  /*1d10*/  UIADD3 UR28, UP1, UPT, UR14, 0x80, URZ ;  /* 0x000000800e1c7890 */ /* 0x000fe4000ff3e0ff */
[----:B------:R-:W-:Y:S02]  /*1d20*/  UISETP.NE.AND UP0, UPT, UR23, 0x1a, UPT ;  /* 0x0000001a1700788c */ /* 0x000fe4000bf05270 */
[----:B------:R-:W-:Y:S02]  /*1d30*/  ULOP3.LUT UR33, UR33, 0xfefffff8, URZ, 0xc0, !UPT ;  /* 0xfefffff821217892 */ /* 0x000fe4000f8ec0ff */
[----:B------:R-:W-:Y:S02]  /*1d40*/  USEL UR9, URZ, 0x1, UP0 ;  /* 0x00000001ff097887 */ /* 0x000fe40008000000 */
[----:B------:R-:W-:-:S02]  /*1d50*/  USEL UR23, UR23, URZ, UP0 ;  /* 0x000000ff17177287 */ /* 0x000fc40008000000 */
[----:B------:R-:W-:Y:S02]  /*1d60*/  UIADD3 UR26, UP0, UPT, UR14, 0x180, URZ ;  /* 0x000001800e1a7890 */ /* 0x000fe4000ff1e0ff */
[----:B------:R-:W-:Y:S01]  /*1d70*/  ULEA UR8, UR23, UR6, 0x3 ;  /* 0x0000000617087291 */ /* 0x000fe2000f8e18ff */
[----:B------:R-:W-:Y:S01]  /*1d80*/  LOP3.LUT R15, R15, UR9, RZ, 0x3c, !PT ;  /* 0x000000090f0f7c12 */ /* 0x000fe2000f8e3cff */
[----:B------:R-:W-:Y:S02]  /*1d90*/  UIADD3.X UR29, UPT, UPT, URZ, UR15, URZ, UP1, !UPT ;  /* 0x0000000fff1d7290 */ /* 0x000fe40008ffe4ff */
[----:B------:R-:W-:Y:S01]  /*1da0*/  UIADD3.X UR27, UPT, UPT, URZ, UR15, URZ, UP0, !UPT ;  /* 0x0000000fff1b7290 */ /* 0x000fe200087fe4ff */
[----:B-1----:R-:W-:Y:S01]  /*1db0*/  SHF.L.U32 R2, R15, 0x1f, RZ ;  /* 0x0000001f0f027819 */ /* 0x002fe200000006ff */
[----:B------:R-:W-:Y:S01]  /*1dc0*/  UMOV UR18, 0x0 ;  /* 0x0000000000127882 */ /* 0x000fe20000000000 */
[----:B------:R-:W-:Y:S01]  /*1dd0*/  UMOV UR19, 0x10000000 ;  /* 0x1000000000137882 */ /* 0x000fe20000000000 */
[----:B------:R-:W-:Y:S01]  /*1de0*/  UMOV UR10, UR34 ;  /* 0x00000022000a7c82 */ /* 0x000fe20008000000 */
[----:B------:R1:W4:Y:S01]  /*1df0*/  SYNCS.PHASECHK.TRANS64.TRYWAIT P0, [UR8+0xd0], R2 ;  /* 0x0000d002ff0075a7 */ /* 0x0003220008001108 */
[----:B------:R-:W-:Y:S01]  /*1e00*/  ULEA UR8, UR17, UR6, 0xc ;  /* 0x0000000611087291 */ /* 0x000fe2000f8e60ff */
[----:B------:R-:W-:Y:S01]  /*1e10*/  UMOV UR12, UR36 ;  /* 0x00000024000c7c82 */ /* 0x000fe20008000000 */
[----:B------:R-:W-:-:S02]  /*1e20*/  UMOV UR9, UR33 ;  /* 0x0000002100097c82 */ /* 0x000fc40008000000 */
[----:B------:R-:W-:Y:S02]  /*1e30*/  UIADD3 UR32, UPT, UPT, UR8, 0x4400, URZ ;  /* 0x0000440008207890 */ /* 0x000fe4000fffe0ff */
[----:B------:R-:W-:Y:S01]  /*1e40*/  UIADD3 UR8, UPT, UPT, UR8, 0x1e400, URZ ;  /* 0x0001e40008087890 */ /* 0x000fe2000fffe0ff */
[----:B------:R-:W-:Y:S01]  /*1e50*/  UMOV UR25, UR13 ;  /* 0x0000000d00197c82 */ /* 0x000fe20008000000 */
[----:B------:R-:W-:-:S05]  /*1e60*/  UMOV UR17, UR23 ;  /* 0x0000001700117c82 */ /* 0x000fca0008000000 */
[----:B------:R2:W-:Y:S02]  /*1e70*/  UTMALDG.3D.2CTA [UR32], [UR28], desc[UR18] ;  /* 0x000012201c0075b4 */ /* 0x0005e40008211000 */
[----:B------:R1:W-:Y:S01]  /*1e80*/  UTMALDG.3D.2CTA [UR8], [UR26], desc[UR18] ;  /* 0x000012081a0075b4 */ /* 0x0003e20008211000 */
[----:B--2---:R-:W-:Y:S01]  /*1e90*/  UIADD3 UR34, UPT, UPT, UR34, 0x40, URZ ;  /* 0x0000004022227890 */ /* 0x004fe2000fffe0ff */
[----:B------:R-:W-:Y:S11]  /*1ea0*/  BRA.U UP2, `(.L_x_32) ;  /* 0xfffffffd02507547 */ /* 0x000ff6000b83ffff */
.L_x_26:
[----:B--2-4-:R-:W-:Y:S01]  /*1eb0*/  PLOP3.LUT P0, PT, PT, PT, UP5, 0x80, 0x8 ;  /* 0x000000000008781c */ /* 0x014fe20003f0f058 */
[----:B-1----:R-:W-:Y:S01]  /*1ec0*/  ULEA UR8, UR23, UR6, 0x3 ;  /* 0x0000000617087291 */ /* 0x002fe2000f8e18ff */
[----:B------:R-:W-:Y:S01]  /*1ed0*/  SHF.L.U32 R2, R15, 0x1f, RZ ;  /* 0x0000001f0f027819 */ /* 0x000fe200000006ff */
[----:B------:R-:W-:-:S10]  /*1ee0*/  UISETP.GT.AND UP0, UPT, UR7, UR5, UPT ;  /* 0x000000050700728c */ /* 0x000fd4000bf04270 */
[----:B------:R-:W-:Y:S01]  /*1ef0*/  @!P0 SYNCS.ARRIVE.TRANS64.A1T0 RZ, [UR6+0x1c8], RZ ;  /* 0x0001c8ffffff89a7 */ /* 0x000fe20008100006 */
[----:B------:R1:W2:Y:S01]  /*1f00*/  SYNCS.PHASECHK.TRANS64.TRYWAIT P0, [UR8+0xd0], R2 ;  /* 0x0000d002ff0075a7 */ /* 0x0002a20008001108 */
[----:B------:R-:W-:Y:S05]  /*1f10*/  BRA.U !UP0, `(.L_x_33) ;  /* 0x0000000108bc7547 */ /* 0x000fea000b800000 */
[----:B------:R-:W-:Y:S01]  /*1f20*/  UIADD3 UR26, UPT, UPT, UR24, UR25, URZ ;  /* 0x00000019181a7290 */ /* 0x000fe2000fffe0ff */
[----:B------:R-:W-:-:S11]  /*1f30*/  UMOV UR27, UR23 ;  /* 0x00000017001b7c82 */ /* 0x000fd60008000000 */
.L_x_39:
[----:B------:R-:W-:Y:S01]  /*1f40*/  ULEA UR17, UR27, UR6, 0x3 ;  /* 0x000000061b117291 */ /* 0x000fe2000f8e18ff */
[----:B--2---:R-:W-:Y:S01]  /*1f50*/  @P5 MOV R3, 0x4000 ;  /* 0x0000400000035802 */ /* 0x004fe20000000f00 */
[----:B-12---:R-:W-:Y:S10]  /*1f60*/  @P0 BRA `(.L_x_34) ;  /* 0x00000000000c0947 */ /* 0x006ff40003800000 */
[----:B------:R-:W-:-:S04]  /*1f70*/  SHF.L.U32 R4, R15, 0x1f, RZ ;  /* 0x0000001f0f047819 */ /* 0x000fc800000006ff */
[----:B------:R-:W2:Y:S02]  /*1f80*/  SYNCS.PHASECHK.TRANS64.TRYWAIT P0, [UR17+0xd0], R4 ;  /* 0x0000d004ff0075a7 */ /* 0x000ea40008001111 */
[----:B--2---:R-:W-:Y:S05]  /*1f90*/  @!P0 BRA `(.L_x_35) ;  /* 0x0000009000888947 */ /* 0x004fea0003800000 */
.L_x_34:
[----:B------:R2:W-:Y:S01]  /*1fa0*/  @P5 SYNCS.ARRIVE.TRANS64 RZ, [UR17], R3 ;  /* 0x00000003ffff59a7 */ /* 0x0005e20008000011 */
[----:B------:R-:W-:-:S04]  /*1fb0*/  ULOP3.LUT UR8, UR22, 0x2, URZ, 0xfc, !UPT ;  /* 0x0000000216087892 */ /* 0x000fc8000f8efcff */
[----:B------:R-:W-:-:S09]  /*1fc0*/  UISETP.NE.AND UP0, UPT, UR8, 0x2, UPT ;  /* 0x000000020800788c */ /* 0x000fd2000bf05270 */
[----:B------:R-:W-:Y:S05]  /*1fd0*/  BRA.U UP0, `(.L_x_36) ;  /* 0x0000000100047547 */ /* 0x000fea000b800000 */
[----:B------:R-:W-:Y:S05]  /*1fe0*/  BPT.TRAP 0x1 ;  /* 0x000000040000795c */ /* 0x000fea0000300000 */
.L_x_36:
[----:B------:R-:W-:Y:S04]  /*1ff0*/  BSSY.RECONVERGENT B0, `(.L_x_37) ;  /* 0x0000003000007945 */ /* 0x000fe80003800200 */
[----:B------:R-:W-:Y:S05]  /*2000*/  @!P4 BRA `(.L_x_38) ;  /* 0x000000000004c947 */ /* 0x000fea0003800000 */
[----:B------:R-:W-:Y:S05]  /*2010*/  BPT.TRAP 0x1 ;  /* 0x000000040000795c */ /* 0x000fea0000300000 */
.L_x_38:
[----:B------:R-:W-:Y:S05]  /*2020*/  BSYNC.RECONVERGENT B0 ;  /* 0x0000000000007941 */ /* 0x000fea0003800200 */
.L_x_37:
[----:B------:R-:W-:Y:S02]  /*2030*/  UIADD3 UR23, UPT, UPT, UR27, 0x1, URZ ;  /* 0x000000011b177890 */ /* 0x000fe4000fffe0ff */
[----:B------:R-:W-:Y:S02]  /*2040*/  UIADD3 UR32, UP1, UPT, UR14, 0x80, URZ ;  /* 0x000000800e207890 */ /* 0x000fe4000ff3e0ff */
[----:B------:R-:W-:Y:S02]  /*2050*/  UISETP.NE.AND UP0, UPT, UR23, 0x1a, UPT ;  /* 0x0000001a1700788c */ /* 0x000fe4000bf05270 */
[----:B------:R-:W-:Y:S02]  /*2060*/  USHF.L.U32 UR18, UR25, 0x6, URZ ;  /* 0x0000000619127899 */ /* 0x000fe400080006ff */
[----:B------:R-:W-:Y:S02]  /*2070*/  USEL UR9, URZ, 0x1, UP0 ;  /* 0x00000001ff097887 */ /* 0x000fe40008000000 */
[----:B------:R-:W-:-:S02]  /*2080*/  USEL UR23, UR23, URZ, UP0 ;  /* 0x000000ff17177287 */ /* 0x000fc40008000000 */
[----:B------:R-:W-:Y:S02]  /*2090*/  UIADD3 UR30, UP0, UPT, UR14, 0x180, URZ ;  /* 0x000001800e1e7890 */ /* 0x000fe4000ff1e0ff */
[----:B------:R-:W-:Y:S01]  /*20a0*/  ULEA UR8, UR23, UR6, 0x3 ;  /* 0x0000000617087291 */ /* 0x000fe2000f8e18ff */
[----:B------:R-:W-:Y:S01]  /*20b0*/  LOP3.LUT R15, R15, UR9, RZ, 0x3c, !PT ;  /* 0x000000090f0f7c12 */ /* 0x000fe2000f8e3cff */
[----:B------:R-:W-:Y:S02]  /*20c0*/  ULOP3.LUT UR17, UR17, 0xfefffff8, URZ, 0xc0, !UPT ;  /* 0xfefffff811117892 */ /* 0x000fe4000f8ec0ff */
[----:B------:R-:W-:Y:S01]  /*20d0*/  UIADD3.X UR33, UPT, UPT, URZ, UR15, URZ, UP1, !UPT ;  /* 0x0000000fff217290 */ /* 0x000fe20008ffe4ff */
[----:B-1----:R-:W-:Y:S01]  /*20e0*/  SHF.L.U32 R2, R15, 0x1f, RZ ;  /* 0x0000001f0f027819 */ /* 0x002fe200000006ff */
[----:B------:R-:W-:Y:S01]  /*20f0*/  UIADD3.X UR31, UPT, UPT, URZ, UR15, URZ, UP0, !UPT ;  /* 0x0000000fff1f7290 */ /* 0x000fe200087fe4ff */
[----:B------:R-:W-:Y:S02]  /*2100*/  UMOV UR28, 0x0 ;  /* 0x00000000001c7882 */ /* 0x000fe40000000000 */
[----:B------:R4:W1:Y:S01]  /*2110*/  SYNCS.PHASECHK.TRANS64.TRYWAIT P0, [UR8+0xd0], R2 ;  /* 0x0000d002ff0075a7 */ /* 0x0008620008001108 */
[----:B------:R-:W-:Y:S01]  /*2120*/  ULEA UR8, UR27, UR6, 0xc ;  /* 0x000000061b087291 */ /* 0x000fe2000f8e60ff */
[----:B------:R-:W-:Y:S01]  /*2130*/  UMOV UR29, 0x10000000 ;  /* 0x10000000001d7882 */ /* 0x000fe20000000000 */
[----:B------:R-:W-:-:S02]  /*2140*/  UMOV UR19, UR35 ;  /* 0x0000002300137c82 */ /* 0x000fc40008000000 */
[----:B------:R-:W-:Y:S02]  /*2150*/  UIADD3 UR16, UPT, UPT, UR8, 0x4400, URZ ;  /* 0x0000440008107890 */ /* 0x000fe4000fffe0ff */
[----:B------:R-:W-:Y:S01]  /*2160*/  UIADD3 UR8, UPT, UPT, UR8, 0x1e400, URZ ;  /* 0x0001e40008087890 */ /* 0x000fe2000fffe0ff */
[----:B------:R-:W-:Y:S01]  /*2170*/  UMOV UR20, UR36 ;  /* 0x0000002400147c82 */ /* 0x000fe20008000000 */
[----:B------:R-:W-:Y:S01]  /*2180*/  UMOV UR12, UR36 ;  /* 0x00000024000c7c82 */ /* 0x000fe20008000000 */
[----:B------:R-:W-:Y:S01]  /*2190*/  UMOV UR9, UR17 ;  /* 0x0000001100097c82 */ /* 0x000fe20008000000 */
[----:B------:R-:W-:Y:S01]  /*21a0*/  UMOV UR10, UR18 ;  /* 0x00000012000a7c82 */ /* 0x000fe20008000000 */
[----:B------:R-:W-:Y:S02]  /*21b0*/  UIADD3 UR25, UPT, UPT, UR25, 0x1, URZ ;  /* 0x0000000119197890 */ /* 0x000fe4000fffe0ff */
[----:B------:R4:W-:Y:S01]  /*21c0*/  UTMALDG.3D.2CTA [UR16], [UR32], desc[UR28] ;  /* 0x00001c10200075b4 */ /* 0x0009e20008211000 */
[----:B------:R-:W-:Y:S01]  /*21d0*/  UMOV UR27, UR23 ;  /* 0x00000017001b7c82 */ /* 0x000fe20008000000 */
[----:B------:R-:W-:Y:S01]  /*21e0*/  UISETP.NE.AND UP0, UPT, UR25, UR26, UPT ;  /* 0x0000001a1900728c */ /* 0x000fe2000bf05270 */
[----:B------:R4:W-:Y:S08]  /*21f0*/  UTMALDG.3D.2CTA [UR8], [UR30], desc[UR28] ;  /* 0x00001c081e0075b4 */ /* 0x0009f00008211000 */
[----:B----4-:R-:W-:Y:S05]  /*2200*/  BRA.U UP0, `(.L_x_39) ;  /* 0xfffffffd004c7547 */ /* 0x010fea000b83ffff */
.L_x_33:
[C---:B-1----:R-:W-:Y:S01]  /*2210*/  LEA R2, R14.reuse, UR6, 0x3 ;  /* 0x000000060e027c11 */ /* 0x042fe2000f8e18ff */
[----:B------:R-:W-:Y:S01]  /*2220*/  NOP ;  /* 0x0000000000007918 */ /* 0x000fe20000000000 */
[----:B--2---:R-:W-:Y:S02]  /*2230*/  SHF.L.U32 R3, R13, 0x1f, RZ ;  /* 0x0000001f0d037819 */ /* 0x004fe400000006ff */
[----:B------:R-:W-:Y:S02]  /*2240*/  LEA R4, R14, UR6, 0x4 ;  /* 0x000000060e047c11 */ /* 0x000fe4000f8e20ff */
[----:B------:R-:W1:Y:S02]  /*2250*/  SYNCS.PHASECHK.TRANS64.TRYWAIT P0, [R2+URZ+0x1d0], R3 ;  /* 0x0001d003020075a7 */ /* 0x000e6400080011ff */
[----:B-1----:R-:W-:Y:S05]  /*2260*/  @!P0 BRA `(.L_x_40) ;  /* 0x0000008c00ec8947 */ /* 0x002fea0003800000 */
.L_x_150:
[----:B------:R-:W2:Y:S01]  /*2270*/  LDS.128 R4, [R4+0x260] ;  /* 0x0002600004047984 */ /* 0x000ea20000000c00 */
[----:B------:R-:W-:Y:S01]  /*2280*/  ISETP.GE.AND P0, PT, R67, 0x1, PT ;  /* 0x000000014300780c */ /* 0x000fe20003f06270 */
[----:B-1----:R-:W-:Y:S01]  /*2290*/  VIADD R2, R2, 0x1e0 ;  /* 0x000001e002027836 */ /* 0x002fe20000000000 */
[----:B------:R-:W-:Y:S01]  /*22a0*/  @!PT LDS RZ, [RZ] ;  /* 0x00000000fffff984 */ /* 0x000fe20000000800 */
[----:B------:R-:W-:Y:S01]  /*22b0*/  @!PT LDS RZ, [RZ] ;  /* 0x00000000fffff984 */ /* 0x000fe20000000800 */
[----:B------:R-:W-:Y:S01]  /*22c0*/  @!PT LDS RZ, [RZ] ;  /* 0x00000000fffff984 */ /* 0x000fe20000000800 */
[----:B------:R-:W-:Y:S01]  /*22d0*/  @!PT LDS RZ, [RZ] ;  /* 0x00000000fffff984 */ /* 0x000fe20000000800 */
[----:B------:R1:W-:Y:S06]  /*22e0*/  MEMBAR.ALL.CTA ;  /* 0x0000000000007992 */ /* 0x0003ec0000008000 */
[----:B-1----:R-:W1:Y:S01]  /*22f0*/  FENCE.VIEW.ASYNC.S ;  /* 0x00000000000073c6 */ /* 0x002e620000000000 */
[----:B------:R-:W-:-:S04]  /*2300*/  PRMT R2, RZ, 0x654, R2 ;  /* 0x00000654ff027816 */ /* 0x000fc80000000002 */
[----:B-1----:R1:W-:Y:S01]  /*2310*/  SYNCS.ARRIVE.TRANS64.RED.A1T0 RZ, [R2+URZ], RZ ;  /* 0x000000ff02ff79a7 */ /* 0x0023e200081004ff */
[----:B--2---:R-:W-:-:S13]  /*2320*/  LOP3.LUT P2, RZ, R6, 0x1, RZ, 0xc0, !PT ;  /* 0x0000000106ff7812 */ /* 0x004fda000784c0ff */
[----:B------:R-:W-:Y:S01]  /*2330*/  @P2 SHF.R.U32.HI R3, RZ, 0x10, R5 ;  /* 0x00000010ff032819 */ /* 0x000fe20000011605 */
[----:B------:R-:W-:Y:S01]  /*2340*/  VOTEU.ANY UP0, P2 ;  /* 0x0000000000ff7886 */ /* 0x000fe20001000100 */
[----:B------:R-:W-:Y:S02]  /*2350*/  @P2 MOV R10, R4 ;  /* 0x00000004000a2202 */ /* 0x000fe40000000f00 */
[----:B------:R-:W-:Y:S02]  /*2360*/  @P2 R2UR.BROADCAST UR8, R3 ;  /* 0x00000000030822ca */ /* 0x000fe400008e0000 */
[----:B------:R-:W-:-:S11]  /*2370*/  @P2 LOP3.LUT R9, R5, 0xffff, RZ, 0xc0, !PT ;  /* 0x0000ffff05092812 */ /* 0x000fd600078ec0ff */
[----:B------:R-:W-:Y:S01]  /*2380*/  @UP0 UMOV UR36, UR8 ;  /* 0x0000000800240c82 */ /* 0x000fe20008000000 */
[----:B-1----:R-:W-:Y:S05]  /*2390*/  @!P0 BRA `(.L_x_41) ;  /* 0x0000000000b88947 */ /* 0x002fea0003800000 */
[----:B------:R-:W3:Y:S01]  /*23a0*/  LDC.64 R4, c[0x0][0xb18] ;  /* 0x0002c600ff047b82 */ /* 0x000ee20000000a00 */
[----:B------:R-:W-:-:S07]  /*23b0*/  ISETP.NE.AND P3, PT, R67, 0x1, PT ;  /* 0x000000014300780c */ /* 0x000fce0003f65270 */
[----:B------:R-:W1:Y:S08]  /*23c0*/  LDC.64 R6, c[0x0][0xb10] ;  /* 0x0002c400ff067b82 */ /* 0x000e700000000a00 */
[----:B------:R-:W2:Y:S08]  /*23d0*/  LDC R17, c[0x0][0xb20] ;  /* 0x0002c800ff117b82 */ /* 0x000eb00000000800 */
[----:B------:R-:W4:Y:S01]  /*23e0*/  LDC R18, c[0x0][0xb0c] ;  /* 0x0002c300ff127b82 */ /* 0x000f220000000800 */
[----:B---3--:R-:W-:Y:S01]  /*23f0*/  IMAD.HI.U32 R20, R0, R5, RZ ;  /* 0x0000000500147227 */ /* 0x008fe200078e00ff */
[----:B------:R-:W-:-:S03]  /*2400*/  ISETP.NE.AND P0, PT, R4, 0x1, PT ;  /* 0x000000010400780c */ /* 0x000fc60003f05270 */
[----:B------:R-:W-:-:S03]  /*2410*/  IMAD.HI.U32 R5, R9, R5, RZ ;  /* 0x0000000509057227 */ /* 0x000fc600078e00ff */
[----:B------:R-:W3:Y:S01]  /*2420*/  LDC.64 R2, c[0x0][0xb28] ;  /* 0x0002ca00ff027b82 */ /* 0x000ee20000000a00 */
[----:B-1----:R-:W-:-:S04]  /*2430*/  IMAD.HI.U32 R21, R8, R6, RZ ;  /* 0x0000000608157227 */ /* 0x002fc800078e00ff */
[----:B------:R-:W-:Y:S01]  /*2440*/  IMAD.HI.U32 R22, R10, R6, RZ ;  /* 0x000000060a167227 */ /* 0x000fe200078e00ff */
[----:B------:R-:W-:Y:S02]  /*2450*/  SHF.R.U32.HI R21, RZ, R7, R21 ;  /* 0x00000007ff157219 */ /* 0x000fe40000011615 */
[-C--:B--2---:R-:W-:Y:S02]  /*2460*/  SHF.R.U32.HI R20, RZ, R17.reuse, R20 ;  /* 0x00000011ff147219 */ /* 0x084fe40000011614 */
[----:B------:R-:W-:Y:S02]  /*2470*/  SHF.R.U32.HI R5, RZ, R17, R5 ;  /* 0x00000011ff057219 */ /* 0x000fe40000011605 */
[----:B------:R-:W-:Y:S02]  /*2480*/  SEL R20, R0, R20, !P0 ;  /* 0x0000001400147207 */ /* 0x000fe40004000000 */
[----:B------:R-:W-:Y:S02]  /*2490*/  SHF.R.U32.HI R22, RZ, R7, R22 ;  /* 0x00000007ff167219 */ /* 0x000fe40000011616 */
[----:B----4-:R-:W-:-:S02]  /*24a0*/  ISETP.NE.AND P1, PT, R18, 0x1, PT ;  /* 0x000000011200780c */ /* 0x010fc40003f25270 */
[----:B------:R-:W-:Y:S02]  /*24b0*/  SEL R5, R9, R5, !P0 ;  /* 0x0000000509057207 */ /* 0x000fe40004000000 */
[----:B------:R-:W-:Y:S02]  /*24c0*/  SEL R21, R8, R21, !P1 ;  /* 0x0000001508157207 */ /* 0x000fe40004800000 */
[----:B------:R-:W-:Y:S01]  /*24d0*/  SEL R22, R10, R22, !P1 ;  /* 0x000000160a167207 */ /* 0x000fe20004800000 */
[----:B---3--:R-:W-:-:S04]  /*24e0*/  IMAD.HI.U32 R19, R20, R2, RZ ;  /* 0x0000000214137227 */ /* 0x008fc800078e00ff */
        /* <DEDUP_REMOVED lines=10> */
[----:B------:R-:W-:-:S04]  /*2590*/  @!P0 IMAD.HI.U32 R7, R22, R2, RZ ;  /* 0x0000000216078227 */ /* 0x000fc800078e00ff */
[----:B------:R-:W-:Y:S01]  /*25a0*/  IMAD.MOV R2, RZ, RZ, -R6 ;  /* 0x000000ffff027224 */ /* 0x000fe200078e0a06 */
[----:B------:R-:W-:Y:S02]  /*25b0*/  @!P0 SHF.R.U32.HI R3, RZ, R3, R7 ;  /* 0x00000003ff038219 */ /* 0x000fe40000011607 */
[----:B------:R-:W-:Y:S01]  /*25c0*/  IADD3 R7, PT, PT, -R5, RZ, RZ ;  /* 0x000000ff05077210 */ /* 0x000fe20007ffe1ff */
[----:B------:R-:W-:Y:S01]  /*25d0*/  IMAD R2, R67, R2, R5 ;  /* 0x0000000243027224 */ /* 0x000fe200078e0205 */
        /* <DEDUP_REMOVED lines=10> */
.L_x_41:
[----:B------:R-:W1:Y:S02]  /*2680*/  LDCU UR8, c[0x0][0xb30] ;  /* 0x00016600ff0877ac */ /* 0x000e640008000800 */
[----:B-1----:R-:W-:-:S09]  /*2690*/  UISETP.NE.AND UP0, UPT, UR8, 0x1, UPT ;  /* 0x000000010800788c */ /* 0x002fd2000bf05270 */
[----:B------:R-:W-:Y:S05]  /*26a0*/  BRA.U UP0, `(.L_x_42) ;  /* 0x0000000100407547 */ /* 0x000fea000b800000 */
[----:B------:R-:W1:Y:S08]  /*26b0*/  LDC.64 R4, c[0x0][0xb10] ;  /* 0x0002c400ff047b82 */ /* 0x000e700000000a00 */
[----:B------:R-:W2:Y:S08]  /*26c0*/  LDC.64 R2, c[0x0][0xb18] ;  /* 0x0002c600ff027b82 */ /* 0x000eb00000000a00 */
[----:B------:R-:W4:Y:S08]  /*26d0*/  LDC R6, c[0x0][0xb20] ;  /* 0x0002c800ff067b82 */ /* 0x000f300000000800 */
[----:B------:R-:W3:Y:S01]  /*26e0*/  LDC R7, c[0x0][0xb0c] ;  /* 0x0002c300ff077b82 */ /* 0x000ee20000000800 */
[----:B-1----:R-:W-:-:S05]  /*26f0*/  IMAD.HI.U32 R4, R10, R4, RZ ;  /* 0x000000040a047227 */ /* 0x002fca00078e00ff */
[----:B------:R-:W-:Y:S01]  /*2700*/  SHF.R.U32.HI R4, RZ, R5, R4 ;  /* 0x00000005ff047219 */ /* 0x000fe20000011604 */
[----:B--2---:R-:W-:Y:S01]  /*2710*/  IMAD.HI.U32 R3, R9, R3, RZ ;  /* 0x0000000309037227 */ /* 0x004fe200078e00ff */
[----:B------:R-:W-:-:S04]  /*2720*/  ISETP.NE.AND P0, PT, R2, 0x1, PT ;  /* 0x000000010200780c */ /* 0x000fc80003f05270 */
[----:B----4-:R-:W-:-:S04]  /*2730*/  SHF.R.U32.HI R3, RZ, R6, R3 ;  /* 0x00000006ff037219 */ /* 0x010fc80000011603 */
[----:B------:R-:W-:Y:S02]  /*2740*/  SEL R3, R9, R3, !P0 ;  /* 0x0000000309037207 */ /* 0x000fe40004000000 */
[----:B---3--:R-:W-:-:S04]  /*2750*/  ISETP.NE.AND P1, PT, R7, 0x1, PT ;  /* 0x000000010700780c */ /* 0x008fc80003f25270 */
[----:B------:R-:W-:-:S05]  /*2760*/  SEL R4, R10, R4, !P1 ;  /* 0x000000040a047207 */ /* 0x000fca0004800000 */
[----:B------:R-:W-:Y:S02]  /*2770*/  IMAD.IADD R5, R3, 0x1, -R4 ;  /* 0x0000000103057824 */ /* 0x000fe400078e0a04 */
[----:B------:R-:W-:Y:S02]  /*2780*/  IMAD.IADD R3, R4, 0x1, -R3 ;  /* 0x0000000104037824 */ /* 0x000fe400078e0a03 */
[----:B------:R-:W-:Y:S02]  /*2790*/  IMAD R10, R5, R7, R10 ;  /* 0x00000007050a7224 */ /* 0x000fe400078e020a */
[----:B------:R-:W-:-:S07]  /*27a0*/  IMAD R9, R3, R2, R9 ;  /* 0x0000000203097224 */ /* 0x000fce00078e0209 */
.L_x_42:
[----:B------:R-:W-:Y:S01]  /*27b0*/  VIADD R14, R14, 0x1 ;  /* 0x000000010e0e7836 */ /* 0x000fe20000000000 */
[----:B------:R-:W-:Y:S01]  /*27c0*/  UPLOP3.LUT UP5, UPT, UPT, UPT, UPT, 0x80, 0x8 ;  /* 0x000000000008789c */ /* 0x000fe20003faf070 */
[----:B------:R-:W-:Y:S02]  /*27d0*/  IMAD.IADD R23, R10, 0x1, R83 ;  /* 0x000000010a177824 */ /* 0x000fe400078e0253 */
[----:B------:R-:W-:Y:S01]  /*27e0*/  IMAD.IADD R22, R9, 0x1, R82 ;  /* 0x0000000109167824 */ /* 0x000fe200078e0252 */
[----:B------:R-:W-:-:S04]  /*27f0*/  ISETP.NE.AND P0, PT, R14, 0x2, PT ;  /* 0x000000020e00780c */ /* 0x000fc80003f05270 */
[----:B------:R-:W-:Y:S02]  /*2800*/  SEL R2, RZ, 0x1, P0 ;  /* 0x00000001ff027807 */ /* 0x000fe40000000000 */
[----:B------:R-:W-:Y:S02]  /*2810*/  SEL R14, R14, RZ, P0 ;  /* 0x000000ff0e0e7207 */ /* 0x000fe40000000000 */
[----:B------:R-:W-:Y:S01]  /*2820*/  LOP3.LUT R13, R13, R2, RZ, 0x3c, !PT ;  /* 0x000000020d0d7212 */ /* 0x000fe200078e3cff */
[----:B------:R-:W-:Y:S06]  /*2830*/  @P2 BRA `(.L_x_43) ;  /* 0xfffffff000602947 */ /* 0x000fec000383ffff */
[----:B------:R-:W-:Y:S01]  /*2840*/  UIADD3 UR6, UPT, UPT, UR6, 0xd0, URZ ;  /* 0x000000d006067890 */ /* 0x000fe2000fffe0ff */
[----:B------:R-:W-:-:S03]  /*2850*/  SHF.L.U32 R2, R15, 0x1f, RZ ;  /* 0x0000001f0f027819 */ /* 0x000fc600000006ff */
[----:B------:R-:W-:-:S09]  /*2860*/  ULEA UR4, UR23, UR6, 0x3 ;  /* 0x0000000617047291 */ /* 0x000fd2000f8e18ff */
[----:B------:R-:W1:Y:S02]  /*2870*/  SYNCS.PHASECHK.TRANS64.TRYWAIT P0, [UR4], R2 ;  /* 0x00000002ff0075a7 */ /* 0x000e640008001104 */
[----:B-1----:R-:W-:Y:S05]  /*2880*/  @!P0 BRA `(.L_x_44) ;  /* 0x0000008800788947 */ /* 0x002fea0003800000 */
.L_x_152:
[----:B------:R-:W-:-:S04]  /*2890*/  UIADD3 UR5, UPT, UPT, UR23, 0x1, URZ ;  /* 0x0000000117057890 */ /* 0x000fc8000fffe0ff */
[----:B------:R-:W-:-:S04]  /*28a0*/  UISETP.NE.AND UP0, UPT, UR5, 0x1a, UPT ;  /* 0x0000001a0500788c */ /* 0x000fc8000bf05270 */
[----:B------:R-:W-:Y:S02]  /*28b0*/  USEL UR7, URZ, 0x1, UP0 ;  /* 0x00000001ff077887 */ /* 0x000fe40008000000 */
[----:B------:R-:W-:-:S04]  /*28c0*/  USEL UR5, UR5, URZ, UP0 ;  /* 0x000000ff05057287 */ /* 0x000fc80008000000 */
[----:B------:R-:W-:Y:S01]  /*28d0*/  ULEA UR4, UR5, UR6, 0x3 ;  /* 0x0000000605047291 */ /* 0x000fe2000f8e18ff */
[----:B-1----:R-:W-:-:S04]  /*28e0*/  LOP3.LUT R2, R15, UR7, RZ, 0x3c, !PT ;  /* 0x000000070f027c12 */ /* 0x002fc8000f8e3cff */
[----:B------:R-:W-:-:S04]  /*28f0*/  SHF.L.U32 R3, R2, 0x1f, RZ ;  /* 0x0000001f02037819 */ /* 0x000fc800000006ff */
[----:B------:R-:W1:Y:S02]  /*2900*/  SYNCS.PHASECHK.TRANS64.TRYWAIT P0, [UR4], R3 ;  /* 0x00000003ff0075a7 */ /* 0x000e640008001104 */
[----:B-1----:R-:W-:Y:S05]  /*2910*/  @!P0 BRA `(.L_x_45) ;  /* 0x00000088006c8947 */ /* 0x002fea0003800000 */
.L_x_154:
[----:B------:R-:W-:-:S04]  /*2920*/  UIADD3 UR5, UPT, UPT, UR5, 0x1, URZ ;  /* 0x0000000105057890 */ /* 0x000fc8000fffe0ff */
[----:B------:R-:W-:-:S04]  /*2930*/  UISETP.NE.AND UP0, UPT, UR5, 0x1a, UPT ;  /* 0x0000001a0500788c */ /* 0x000fc8000bf05270 */
[----:B------:R-:W-:Y:S02]  /*2940*/  USEL UR7, URZ, 0x1, UP0 ;  /* 0x00000001ff077887 */ /* 0x000fe40008000000 */
[----:B------:R-:W-:-:S04]  /*2950*/  USEL UR5, UR5, URZ, UP0 ;  /* 0x000000ff05057287 */ /* 0x000fc80008000000 */
[----:B------:R-:W-:Y:S01]  /*2960*/  ULEA UR4, UR5, UR6, 0x3 ;  /* 0x0000000605047291 */ /* 0x000fe2000f8e18ff */
[----:B------:R-:W-:-:S04]  /*2970*/  LOP3.LUT R2, R2, UR7, RZ, 0x3c, !PT ;  /* 0x0000000702027c12 */ /* 0x000fc8000f8e3cff */
[----:B-1----:R-:W-:-:S04]  /*2980*/  SHF.L.U32 R3, R2, 0x1f, RZ ;  /* 0x0000001f02037819 */ /* 0x002fc800000006ff */
[----:B------:R-:W1:Y:S02]  /*2990*/  SYNCS.PHASECHK.TRANS64.TRYWAIT P0, [UR4], R3 ;  /* 0x00000003ff0075a7 */ /* 0x000e640008001104 */
[----:B-1----:R-:W-:Y:S05]  /*29a0*/  @!P0 BRA `(.L_x_46) ;  /* 0x0000008800608947 */ /* 0x002fea0003800000 */
.L_x_156:
        /* <DEDUP_REMOVED lines=9> */
.L_x_158:
        /* <DEDUP_REMOVED lines=9> */
.L_x_160:
        /* <DEDUP_REMOVED lines=9> */
.L_x_162:
        /* <DEDUP_REMOVED lines=9> */
.L_x_164:
        /* <DEDUP_REMOVED lines=9> */
.L_x_166:
        /* <DEDUP_REMOVED lines=9> */
.L_x_168:
        /* <DEDUP_REMOVED lines=9> */
.L_x_170:
        /* <DEDUP_REMOVED lines=9> */
.L_x_172:
        /* <DEDUP_REMOVED lines=9> */
.L_x_174:
        /* <DEDUP_REMOVED lines=9> */
.L_x_176:
        /* <DEDUP_REMOVED lines=9> */
.L_x_178:
        /* <DEDUP_REMOVED lines=9> */
.L_x_180:
        /* <DEDUP_REMOVED lines=9> */
.L_x_182:
        /* <DEDUP_REMOVED lines=9> */
.L_x_184:
        /* <DEDUP_REMOVED lines=9> */
.L_x_186:
        /* <DEDUP_REMOVED lines=9> */
.L_x_188:
        /* <DEDUP_REMOVED lines=9> */
.L_x_190:
        /* <DEDUP_REMOVED lines=9> */
.L_x_192:
        /* <DEDUP_REMOVED lines=9> */
.L_x_194:
        /* <DEDUP_REMOVED lines=9> */
.L_x_196:
        /* <DEDUP_REMOVED lines=9> */
.L_x_198:
        /* <DEDUP_REMOVED lines=9> */
.L_x_200:
[----:B------:R-:W-:-:S04]  /*3610*/  UIADD3 UR5, UPT, UPT, UR5, 0x1, URZ ;  /* 0x0000000105057890 */ /* 0x000fc8000fffe0ff */
[----:B------:R-:W-:-:S04]  /*3620*/  UISETP.NE.AND UP0, UPT, UR5, 0x1a, UPT ;  /* 0x0000001a0500788c */ /* 0x000fc8000bf05270 */
[----:B------:R-:W-:Y:S02]  /*3630*/  USEL UR4, URZ, 0x1, UP0 ;  /* 0x00000001ff047887 */ /* 0x000fe40008000000 */
[----:B------:R-:W-:-:S04]  /*3640*/  USEL UR5, UR5, URZ, UP0 ;  /* 0x000000ff05057287 */ /* 0x000fc80008000000 */
[----:B------:R-:W-:Y:S01]  /*3650*/  ULEA UR5, UR5, UR6, 0x3 ;  /* 0x0000000605057291 */ /* 0x000fe2000f8e18ff */
[----:B------:R-:W-:-:S04]  /*3660*/  LOP3.LUT R2, R2, UR4, RZ, 0x3c, !PT ;  /* 0x0000000402027c12 */ /* 0x000fc8000f8e3cff */
[----:B------:R-:W-:Y:S01]  /*3670*/  SHF.L.U32 R2, R2, 0x1f, RZ ;  /* 0x0000001f02027819 */ /* 0x000fe200000006ff */
[----:B-1-3--:R-:W-:-:S07]  /*3680*/  IMAD.U32 R0, RZ, RZ, UR5 ;  /* 0x00000005ff007e24 */ /* 0x00afce000f8e00ff */
.L_x_69:
[----:B-1----:R1:W2:Y:S02]  /*3690*/  SYNCS.PHASECHK.TRANS64.TRYWAIT P0, [R0+URZ], R2 ;  /* 0x00000002000075a7 */ /* 0x0022a400080011ff */
[----:B--2---:R-:W-:Y:S05]  /*36a0*/  @!P0 NANOSLEEP.SYNCS 0x989680 ;  /* 0x009896800000895d */ /* 0x004fea0003900000 */
[----:B------:R-:W2:Y:S02]  /*36b0*/  @!P0 SYNCS.PHASECHK.TRANS64 P0, [R0+URZ], R2 ;  /* 0x00000002000085a7 */ /* 0x000ea400080010ff */
[----:B--2---:R-:W-:Y:S05]  /*36c0*/  @P0 EXIT ;  /* 0x000000000000094d */ /* 0x004fea0003800000 */
[----:B------:R-:W-:Y:S05]  /*36d0*/  BRA `(.L_x_69) ;  /* 0xfffffffc00ec7947 */ /* 0x000fea000383ffff */
.L_x_23:
[----:B------:R-:W-:-:S04]  /*36e0*/  UISETP.NE.AND UP1, UPT, UR37, URZ, UPT ;  /* 0x000000ff2500728c */ /* 0x000fc8000bf25270 */
[----:B------:R-:W-:-:S09]  /*36f0*/  UISETP.NE.OR UP1, UPT, UR10, 0x1, UP1 ;  /* 0x000000010a00788c */ /* 0x000fd20008f25670 */
[----:B------:R-:W-:Y:S05]  /*3700*/  BRA.U UP1, `(.L_x_70) ;  /* 0x00000005014c7547 */ /* 0x000fea000b800000 */
[----:B------:R-:W-:Y:S01]  /*3710*/  HFMA2 R11, -RZ, RZ, 0, 0 ;  /* 0x00000000ff0b7431 */ /* 0x000fe200000001ff */
[----:B------:R-:W-:Y:S01]  /*3720*/  ISETP.GE.U32.AND P2, PT, R10, 0x2, PT ;  /* 0x000000020a00780c */ /* 0x000fe20003f46070 */
[----:B------:R-:W-:Y:S01]  /*3730*/  IMAD.MOV.U32 R12, RZ, RZ, 0x1 ;  /* 0x00000001ff0c7424 */ /* 0x000fe200078e00ff */
[----:B------:R-:W-:Y:S01]  /*3740*/  CS2R R8, SRZ ;  /* 0x0000000000087805 */ /* 0x000fe2000001ff00 */
[----:B------:R-:W-:Y:S01]  /*3750*/  IMAD.MOV.U32 R3, RZ, RZ, RZ ;  /* 0x000000ffff037224 */ /* 0x000fe200078e00ff */
[----:B------:R-:W-:Y:S01]  /*3760*/  UMOV UR4, 0x400 ;  /* 0x0000040000047882 */ /* 0x000fe20000000000 */
[----:B------:R-:W-:Y:S01]  /*3770*/  UMOV UR6, URZ ;  /* 0x000000ff00067c82 */ /* 0x000fe20008000000 */
[----:B------:R-:W-:-:S12]  /*3780*/  ULEA UR37, UR37, UR4, 0x18 ;  /* 0x0000000425257291 */ /* 0x000fd8000f8ec0ff */
.L_x_74:
[----:B------:R-:W-:Y:S02]  /*3790*/  LEA R0, R3, UR37, 0x3 ;  /* 0x0000002503007c11 */ /* 0x000fe4000f8e18ff */
[----:B------:R-:W-:-:S03]  /*37a0*/  SHF.L.U32 R4, R8, 0x1f, RZ ;  /* 0x0000001f08047819 */ /* 0x000fc600000006ff */
[----:B------:R-:W-:Y:S01]  /*37b0*/  VIADD R5, R0, 0x240 ;  /* 0x0000024000057836 */ /* 0x000fe20000000000 */
[----:B------:R-:W1:Y:S02]  /*37c0*/  SYNCS.PHASECHK.TRANS64.TRYWAIT P0, [R0+URZ+0x230], R4 ;  /* 0x00023004000075a7 */ /* 0x000e6400080011ff */
[----:B-1----:R-:W-:Y:S05]  /*37d0*/  @!P0 BRA `(.L_x_71) ;  /* 0x0000008000fc8947 */ /* 0x002fea0003800000 */
.L_x_201:
[----:B------:R-:W-:Y:S01]  /*37e0*/  ULEA UR5, UR6, UR37, 0x3 ;  /* 0x0000002506057291 */ /* 0x000fe2000f8e18ff */
[----:B-1----:R-:W-:Y:S01]  /*37f0*/  PRMT R0, RZ, 0x654, R5 ;  /* 0x00000654ff007816 */ /* 0x002fe20000000005 */
[----:B------:R-:W-:Y:S01]  /*3800*/  @!P2 IMAD.MOV.U32 R4, RZ, RZ, 0x10 ;  /* 0x00000010ff04a424 */ /* 0x000fe200078e00ff */
[----:B------:R-:W-:Y:S01]  /*3810*/  SHF.L.U32 R5, R12, 0x1f, RZ ;  /* 0x0000001f0c057819 */ /* 0x000fe200000006ff */
[----:B------:R-:W-:Y:S01]  /*3820*/  UIADD3 UR4, UPT, UPT, UR5, 0x1d0, URZ ;  /* 0x000001d005047890 */ /* 0x000fe2000fffe0ff */
[----:B------:R1:W-:Y:S05]  /*3830*/  SYNCS.ARRIVE.TRANS64.RED.A1T0 RZ, [R0+URZ], RZ ;  /* 0x000000ff00ff79a7 */ /* 0x0003ea00081004ff */
[----:B------:R-:W-:Y:S01]  /*3840*/  IMAD.U32 R6, RZ, RZ, UR4 ;  /* 0x00000004ff067e24 */ /* 0x000fe2000f8e00ff */
[----:B------:R-:W2:Y:S04]  /*3850*/  SYNCS.PHASECHK.TRANS64.TRYWAIT P0, [UR5+0x1e0], R5 ;  /* 0x0001e005ff0075a7 */ /* 0x000ea80008001105 */
[----:B------:R-:W-:Y:S01]  /*3860*/  PRMT R6, R10, 0x654, R6 ;  /* 0x000006540a067816 */ /* 0x000fe20000000006 */
[----:B-12---:R-:W-:Y:S06]  /*3870*/  @!P0 BRA `(.L_x_72) ;  /* 0x0000008000e88947 */ /* 0x006fec0003800000 */
.L_x_203:
[----:B------:R-:W-:Y:S01]  /*3880*/  ULEA UR4, UR6, UR37, 0x4 ;  /* 0x0000002506047291 */ /* 0x000fe2000f8e20ff */
[----:B------:R-:W-:Y:S01]  /*3890*/  SEL R2, R6, R2, !P2 ;  /* 0x0000000206027207 */ /* 0x000fe20005000000 */
[----:B------:R-:W-:Y:S01]  /*38a0*/  UIADD3 UR5, UPT, UPT, UR5, 0x1d0, URZ ;  /* 0x000001d005057890 */ /* 0x000fe2000fffe0ff */
[----:B-1----:R-:W-:Y:S01]  /*38b0*/  LEA R0, R11, UR37, 0x3 ;  /* 0x000000250b007c11 */ /* 0x002fe2000f8e18ff */
[----:B------:R-:W-:Y:S01]  /*38c0*/  UIADD3 UR4, UPT, UPT, UR4, 0x260, URZ ;  /* 0x0000026004047890 */ /* 0x000fe2000fffe0ff */
[----:B------:R1:W-:Y:S01]  /*38d0*/  @!P2 SYNCS.ARRIVE.TRANS64.RED RZ, [R2+URZ], R4 ;  /* 0x0000000402ffa9a7 */ /* 0x0003e200080004ff */
[----:B------:R-:W-:Y:S01]  /*38e0*/  UIADD3 UR6, UPT, UPT, UR6, 0x1, URZ ;  /* 0x0000000106067890 */ /* 0x000fe2000fffe0ff */
[----:B------:R-:W-:-:S03]  /*38f0*/  VIADD R3, R3, 0x1 ;  /* 0x0000000103037836 */ /* 0x000fc60000000000 */
[----:B------:R-:W-:Y:S02]  /*3900*/  UISETP.NE.AND UP0, UPT, UR6, 0x2, UPT ;  /* 0x000000020600788c */ /* 0x000fe4000bf05270 */
[----:B------:R-:W-:Y:S01]  /*3910*/  ISETP.NE.AND P0, PT, R3, 0x2, PT ;  /* 0x000000020300780c */ /* 0x000fe20003f05270 */
[----:B------:R-:W-:Y:S06]  /*3920*/  UGETNEXTWORKID.BROADCAST [UR4], [UR5] ;  /* 0x00000000040073ca */ /* 0x000fec0008000100 */
[----:B------:R-:W-:Y:S02]  /*3930*/  USEL UR4, URZ, 0x1, UP0 ;  /* 0x00000001ff047887 */ /* 0x000fe40008000000 */
[----:B------:R-:W-:-:S04]  /*3940*/  USEL UR6, UR6, URZ, UP0 ;  /* 0x000000ff06067287 */ /* 0x000fc80008000000 */
[----:B------:R-:W-:Y:S02]  /*3950*/  LOP3.LUT R12, R12, UR4, RZ, 0x3c, !PT ;  /* 0x000000040c0c7c12 */ /* 0x000fe4000f8e3cff */
[----:B-1----:R-:W-:-:S04]  /*3960*/  SHF.L.U32 R4, R9, 0x1f, RZ ;  /* 0x0000001f09047819 */ /* 0x002fc800000006ff */
[----:B------:R-:W1:Y:S02]  /*3970*/  SYNCS.PHASECHK.TRANS64.TRYWAIT P1, [R0+URZ+0x1d0], R4 ;  /* 0x0001d004000075a7 */ /* 0x000e6400080211ff */
[----:B-1----:R-:W-:Y:S05]  /*3980*/  @!P1 BRA `(.L_x_73) ;  /* 0x0000008000bc9947 */ /* 0x002fea0003800000 */
.L_x_204:
[----:B-1----:R-:W-:Y:S01]  /*3990*/  LEA R4, R11, UR37, 0x4 ;  /* 0x000000250b047c11 */ /* 0x002fe2000f8e20ff */
[----:B------:R-:W-:Y:S01]  /*39a0*/  VIADD R0, R0, 0x1e0 ;  /* 0x000001e000007836 */ /* 0x000fe20000000000 */
[----:B------:R-:W-:Y:S01]  /*39b0*/  SEL R3, R3, RZ, P0 ;  /* 0x000000ff03037207 */ /* 0x000fe20000000000 */
[----:B------:R-:W-:-:S03]  /*39c0*/  VIADD R11, R11, 0x1 ;  /* 0x000000010b0b7836 */ /* 0x000fc60000000000 */
[----:B------:R-:W1:Y:S01]  /*39d0*/  LDS.128 R4, [R4+0x260] ;  /* 0x0002600004047984 */ /* 0x000e620000000c00 */
[----:B------:R-:W-:Y:S02]  /*39e0*/  PRMT R0, RZ, 0x654, R0 ;  /* 0x00000654ff007816 */ /* 0x000fe40000000000 */
[C---:B------:R-:W-:Y:S01]  /*39f0*/  ISETP.NE.AND P1, PT, R11.reuse, 0x2, PT ;  /* 0x000000020b00780c */ /* 0x040fe20003f25270 */
[----:B------:R-:W-:Y:S01]  /*3a00*/  @!PT LDS RZ, [RZ] ;  /* 0x00000000fffff984 */ /* 0x000fe20000000800 */
[----:B------:R-:W-:Y:S01]  /*3a10*/  @!PT LDS RZ, [RZ] ;  /* 0x00000000fffff984 */ /* 0x000fe20000000800 */
[----:B------:R-:W-:Y:S01]  /*3a20*/  @!PT LDS RZ, [RZ] ;  /* 0x00000000fffff984 */ /* 0x000fe20000000800 */
[----:B------:R-:W-:Y:S01]  /*3a30*/  @!PT LDS RZ, [RZ] ;  /* 0x00000000fffff984 */ /* 0x000fe20000000800 */
[----:B------:R2:W-:Y:S06]  /*3a40*/  MEMBAR.ALL.CTA ;  /* 0x0000000000007992 */ /* 0x0005ec0000008000 */
[----:B--2---:R-:W2:Y:S01]  /*3a50*/  FENCE.VIEW.ASYNC.S ;  /* 0x00000000000073c6 */ /* 0x004ea20000000000 */
[----:B------:R-:W-:Y:S01]  /*3a60*/  SEL R11, R11, RZ, P1 ;  /* 0x000000ff0b0b7207 */ /* 0x000fe20000800000 */
[----:B--2---:R2:W-:Y:S01]  /*3a70*/  SYNCS.ARRIVE.TRANS64.RED.A1T0 RZ, [R0+URZ], RZ ;  /* 0x000000ff00ff79a7 */ /* 0x0045e200081004ff */
[----:B-1----:R-:W-:-:S02]  /*3a80*/  LOP3.LUT P3, RZ, R6, 0x1, RZ, 0xc0, !PT ;  /* 0x0000000106ff7812 */ /* 0x002fc4000786c0ff */
[----:B------:R-:W-:-:S04]  /*3a90*/  SEL R4, RZ, 0x1, P1 ;  /* 0x00000001ff047807 */ /* 0x000fc80000800000 */
[----:B------:R-:W-:Y:S02]  /*3aa0*/  LOP3.LUT R9, R9, R4, RZ, 0x3c, !PT ;  /* 0x0000000409097212 */ /* 0x000fe400078e3cff */
[----:B--2---:R-:W-:-:S04]  /*3ab0*/  SEL R0, RZ, 0x1, P0 ;  /* 0x00000001ff007807 */ /* 0x004fc80000000000 */
[----:B------:R-:W-:Y:S01]  /*3ac0*/  LOP3.LUT R8, R8, R0, RZ, 0x3c, !PT ;  /* 0x0000000008087212 */ /* 0x000fe200078e3cff */
[----:B------:R-:W-:Y:S06]  /*3ad0*/  @P3 BRA `(.L_x_74) ;  /* 0xfffffffc002c3947 */ /* 0x000fec000383ffff */
[----:B------:R-:W-:Y:S01]  /*3ae0*/  ULEA UR5, UR6, UR37, 0x3 ;  /* 0x0000002506057291 */ /* 0x000fe2000f8e18ff */
[----:B------:R-:W-:-:S08]  /*3af0*/  SHF.L.U32 R2, R12, 0x1f, RZ ;  /* 0x0000001f0c027819 */ /* 0x000fd000000006ff */
[----:B------:R-:W1:Y:S02]  /*3b00*/  SYNCS.PHASECHK.TRANS64 P0, [UR5+0x1e0], R2 ;  /* 0x0001e002ff0075a7 */ /* 0x000e640008001005 */
[----:B-1----:R-:W-:Y:S05]  /*3b10*/  @P0 BRA `(.L_x_75) ;  /* 0x0000000000080947 */ /* 0x002fea0003800000 */
[----:B------:R-:W1:Y:S02]  /*3b20*/  SYNCS.PHASECHK.TRANS64.TRYWAIT P0, [UR5+0x1e0], R2 ;  /* 0x0001e002ff0075a7 */ /* 0x000e640008001105 */
[----:B-1----:R-:W-:Y:S05]  /*3b30*/  @!P0 BRA `(.L_x_76) ;  /* 0x0000008000648947 */ /* 0x002fea0003800000 */
.L_x_75:
[----:B------:R-:W-:-:S04]  /*3b40*/  UIADD3 UR4, UPT, UPT, UR6, 0x1, URZ ;  /* 0x0000000106047890 */ /* 0x000fc8000fffe0ff */
[----:B------:R-:W-:-:S04]  /*3b50*/  UISETP.NE.AND UP0, UPT, UR4, 0x2, UPT ;  /* 0x000000020400788c */ /* 0x000fc8000bf05270 */
[----:B------:R-:W-:Y:S02]  /*3b60*/  USEL UR7, URZ, 0x1, UP0 ;  /* 0x00000001ff077887 */ /* 0x000fe40008000000 */
[----:B------:R-:W-:-:S04]  /*3b70*/  USEL UR4, UR4, URZ, UP0 ;  /* 0x000000ff04047287 */ /* 0x000fc80008000000 */
[----:B------:R-:W-:Y:S01]  /*3b80*/  ULEA UR4, UR4, UR37, 0x3 ;  /* 0x0000002504047291 */ /* 0x000fe2000f8e18ff */
[----:B-1----:R-:W-:-:S04]  /*3b90*/  LOP3.LUT R2, R12, UR7, RZ, 0x3c, !PT ;  /* 0x000000070c027c12 */ /* 0x002fc8000f8e3cff */
[----:B------:R-:W-:-:S04]  /*3ba0*/  SHF.L.U32 R0, R2, 0x1f, RZ ;  /* 0x0000001f02007819 */ /* 0x000fc800000006ff */
[----:B------:R-:W1:Y:S02]  /*3bb0*/  SYNCS.PHASECHK.TRANS64 P0, [UR4+0x1e0], R0 ;  /* 0x0001e000ff0075a7 */ /* 0x000e640008001004 */
[----:B-1----:R-:W-:Y:S05]  /*3bc0*/  @P0 EXIT ;  /* 0x000000000000094d */ /* 0x002fea0003800000 */
[----:B------:R-:W-:Y:S02]  /*3bd0*/  SHF.L.U32 R2, R2, 0x1f, RZ ;  /* 0x0000001f02027819 */ /* 0x000fe400000006ff */
[----:B------:R-:W-:-:S07]  /*3be0*/  MOV R0, UR4 ;  /* 0x0000000400007c02 */ /* 0x000fce0008000f00 */
.L_x_77:
[----:B-1----:R1:W2:Y:S02]  /*3bf0*/  SYNCS.PHASECHK.TRANS64.TRYWAIT P0, [R0+URZ+0x1e0], R2 ;  /* 0x0001e002000075a7 */ /* 0x0022a400080011ff */
[----:B--2---:R-:W-:Y:S05]  /*3c00*/  @!P0 NANOSLEEP.SYNCS 0x989680 ;  /* 0x009896800000895d */ /* 0x004fea0003900000 */
[----:B------:R-:W2:Y:S02]  /*3c10*/  @!P0 SYNCS.PHASECHK.TRANS64 P0, [R0+URZ+0x1e0], R2 ;  /* 0x0001e002000085a7 */ /* 0x000ea400080010ff */
[----:B--2---:R-:W-:Y:S05]  /*3c20*/  @P0 EXIT ;  /* 0x000000000000094d */ /* 0x004fea0003800000 */
[----:B------:R-:W-:Y:S05]  /*3c30*/  BRA `(.L_x_77) ;  /* 0xfffffffc00ec7947 */ /* 0x000fea000383ffff */
.L_x_70:
[----:B------:R-:W-:Y:S05]  /*3c40*/  BRA.U UP4, `(.L_x_78) ;  /* 0x0000001104a07547 */ /* 0x000fea000b800000 */
[----:B------:R-:W-:Y:S01]  /*3c50*/  UMOV UR6, 0x40 ;  /* 0x0000004000067882 */ /* 0x000fe20000000000 */
[----:B------:R-:W-:Y:S01]  /*3c60*/  NOP ;  /* 0x0000000000007918 */ /* 0x000fe20000000000 */
[----:B------:R-:W-:Y:S01]  /*3c70*/  ULEA UR6, UR37, UR6, 0x18 ;  /* 0x0000000625067291 */ /* 0x000fe2000f8ec0ff */
[----:B------:R-:W-:Y:S02]  /*3c80*/  UMOV UR7, 0x400 ;  /* 0x0000040000077882 */ /* 0x000fe40000000000 */
[----:B------:R-:W-:-:S06]  /*3c90*/  ULEA UR37, UR37, UR7, 0x18 ;  /* 0x0000000725257291 */ /* 0x000fcc000f8ec0ff */
[----:B------:R-:W1:Y:S02]  /*3ca0*/  LDS.U8 R2, [UR6+0x1c] ;  /* 0x00001c06ff027984 */ /* 0x000e640008000000 */
[----:B-1----:R-:W-:-:S13]  /*3cb0*/  ISETP.NE.AND P0, PT, R2, RZ, PT ;  /* 0x000000ff0200720c */ /* 0x002fda0003f05270 */
[----:B------:R-:W-:Y:S05]  /*3cc0*/  @P0 BRA `(.L_x_79) ;  /* 0x0000000400080947 */ /* 0x000fea0003800000 */
[----:B------:R-:W-:Y:S02]  /*3cd0*/  UISETP.NE.U32.AND UP0, UPT, UR5, 0x1, UPT ;  /* 0x000000010500788c */ /* 0x000fe4000bf05070 */
[----:B------:R-:W-:-:S07]  /*3ce0*/  UIADD3 UR8, UPT, UPT, UR6, 0x8, URZ ;  /* 0x0000000806087890 */ /* 0x000fce000fffe0ff */
[----:B------:R-:W-:Y:S05]  /*3cf0*/  BRA.U !UP0, `(.L_x_80) ;  /* 0x00000001089c7547 */ /* 0x000fea000b800000 */
[----:B------:R-:W-:Y:S01]  /*3d00*/  ELECT P0, URZ, PT ;  /* 0x0000000000ff782f */ /* 0x000fe20003800000 */
[----:B------:R-:W-:-:S12]  /*3d10*/  BSSY B0, `(.L_x_80) ;  /* 0x0000025000007945 */ /* 0x000fd80003800000 */
[----:B------:R-:W-:Y:S05]  /*3d20*/  @!P0 BRA `(.L_x_81) ;  /* 0x00000000008c8947 */ /* 0x000fea0003800000 */
[----:B------:R-:W-:-:S05]  /*3d30*/  UMOV UR7, 0x10 ;  /* 0x0000001000077882 */ /* 0x000fca0000000000 */
[----:B------:R-:W-:Y:S04]  /*3d40*/  DEPBAR.LE SB1, 0x36 ;  /* 0x00009d800000791a */ /* 0x000fe80000000000 */
[----:B------:R-:W1:Y:S02]  /*3d50*/  UTCATOMSWS.2CTA.FIND_AND_SET.ALIGN UP1, UR7, UR7 ;  /* 0x00000007000775e3 */ /* 0x000e640008220800 */
[----:B-1----:R-:W-:Y:S01]  /*3d60*/  MOV R10, UR7 ;  /* 0x00000007000a7c02 */ /* 0x002fe20008000f00 */
[----:B------:R-:W-:Y:S06]  /*3d70*/  BRA.U UP1, `(.L_x_82) ;  /* 0x0000000101187547 */ /* 0x000fec000b800000 */
.L_x_83:
[----:B------:R-:W-:Y:S05]  /*3d80*/  NANOSLEEP 0x64 ;  /* 0x000000640000795d */ /* 0x000fea0003800000 */
[----:B------:R-:W-:-:S05]  /*3d90*/  UMOV UR7, 0x10 ;  /* 0x0000001000077882 */ /* 0x000fca0000000000 */
[----:B------:R-:W-:Y:S04]  /*3da0*/  DEPBAR.LE SB1, 0x36 ;  /* 0x00009d800000791a */ /* 0x000fe80000000000 */
[----:B------:R-:W1:Y:S02]  /*3db0*/  UTCATOMSWS.2CTA.FIND_AND_SET.ALIGN UP1, UR7, UR7 ;  /* 0x00000007000775e3 */ /* 0x000e640008220800 */
[----:B-1----:R-:W-:Y:S01]  /*3dc0*/  MOV R10, UR7 ;  /* 0x00000007000a7c02 */ /* 0x002fe20008000f00 */
[----:B------:R-:W-:Y:S05]  /*3dd0*/  BRA.U !UP1, `(.L_x_83) ;  /* 0xfffffffd09e87547 */ /* 0x000fea000b83ffff */
.L_x_82:
[----:B------:R-:W1:Y:S01]  /*3de0*/  LDS R5, [UR6+0x10] ;  /* 0x00001006ff057984 */ /* 0x000e620008000800 */
[----:B------:R-:W-:Y:S01]  /*3df0*/  IMAD.U32 R3, RZ, RZ, UR37 ;  /* 0x00000025ff037e24 */ /* 0x000fe2000f8e00ff */
[----:B------:R-:W-:-:S03]  /*3e00*/  MOV R2, UR4 ;  /* 0x0000000400027c02 */ /* 0x000fc60008000f00 */
[----:B------:R-:W-:Y:S01]  /*3e10*/  VIADD R3, R3, 0x280 ;  /* 0x0000028003037836 */ /* 0x000fe20000000000 */
[----:B-1----:R-:W-:-:S04]  /*3e20*/  SHF.L.U32 R5, R5, 0x1f, RZ ;  /* 0x0000001f05057819 */ /* 0x002fc800000006ff */
[----:B------:R-:W1:Y:S02]  /*3e30*/  SYNCS.PHASECHK.TRANS64.TRYWAIT P0, [UR6+0x8], R5 ;  /* 0x00000805ff0075a7 */ /* 0x000e640008001106 */
[----:B-1----:R-:W-:Y:S05]  /*3e40*/  @P0 BRA `(.L_x_84) ;  /* 0x0000000000080947 */ /* 0x002fea0003800000 */
[----:B------:R-:W1:Y:S02]  /*3e50*/  SYNCS.PHASECHK.TRANS64.TRYWAIT P0, [UR6+0x8], R5 ;  /* 0x00000805ff0075a7 */ /* 0x000e640008001106 */
[----:B-1----:R-:W-:Y:S05]  /*3e60*/  @!P0 BRA `(.L_x_85) ;  /* 0x0000007c00b08947 */ /* 0x002fea0003800000 */
.L_x_84:
[----:B-1----:R-:W-:Y:S01]  /*3e70*/  HFMA2 R4, -RZ, RZ, 0, 5.9604644775390625e-08 ;  /* 0x00000001ff047431 */ /* 0x002fe200000001ff */
[----:B------:R-:W-:Y:S01]  /*3e80*/  UPRMT UR7, UR4, 0x654, UR8 ;  /* 0x0000065404077896 */ /* 0x000fe20008000008 */
[----:B------:R-:W-:Y:S01]  /*3e90*/  IMAD.MOV.U32 R7, RZ, RZ, 0xffff ;  /* 0x0000ffffff077424 */ /* 0x000fe200078e00ff */
[----:B------:R-:W-:Y:S01]  /*3ea0*/  PRMT R2, R2, 0x654, R3 ;  /* 0x0000065402027816 */ /* 0x000fe20000000003 */
[----:B------:R-:W-:Y:S02]  /*3eb0*/  IMAD.MOV.U32 R5, RZ, RZ, 0x4 ;  /* 0x00000004ff057424 */ /* 0x000fe400078e00ff */
[----:B------:R-:W-:Y:S01]  /*3ec0*/  IMAD.SHL.U32 R9, R10, 0x20, RZ ;  /* 0x000000200a097824 */ /* 0x000fe200078e00ff */
[----:B------:R-:W-:Y:S02]  /*3ed0*/  MOV R3, UR7 ;  /* 0x0000000700037c02 */ /* 0x000fe40008000f00 */
[-C--:B------:R-:W-:Y:S01]  /*3ee0*/  SHF.L.U32 R7, R7, R10.reuse, RZ ;  /* 0x0000000a07077219 */ /* 0x080fe200000006ff */
[----:B------:R1:W-:Y:S01]  /*3ef0*/  SYNCS.ARRIVE.TRANS64.RED RZ, [UR7], R5 ;  /* 0x00000005ffff79a7 */ /* 0x0003e20008000407 */
[----:B------:R-:W-:Y:S01]  /*3f00*/  SHF.L.U32 R6, R4, R10, RZ ;  /* 0x0000000a04067219 */ /* 0x000fe200000006ff */
[----:B------:R1:W-:Y:S04]  /*3f10*/  STS [UR37+0x280], R9 ;  /* 0x00028009ff007988 */ /* 0x0003e80008000825 */
[----:B------:R1:W-:Y:S04]  /*3f20*/  STAS [R2.64], R10 ;  /* 0x0000000a02007dbd */ /* 0x0003e8000c0008ff */
[----:B------:R1:W-:Y:S04]  /*3f30*/  ATOMS.OR RZ, [UR6+0x14], R7 ;  /* 0x00001407ffff798c */ /* 0x0003e8000b000006 */
[----:B------:R1:W-:Y:S04]  /*3f40*/  ATOMS.OR RZ, [UR6+0x18], R6 ;  /* 0x00001806ffff798c */ /* 0x0003e8000b000006 */
[----:B------:R1:W-:Y:S02]  /*3f50*/  ATOMS.XOR RZ, [UR6+0x10], R4 ;  /* 0x00001004ffff798c */ /* 0x0003e4000b800006 */
.L_x_81:
[----:B------:R-:W-:Y:S05]  /*3f60*/  BSYNC B0 ;  /* 0x0000000000007941 */ /* 0x000fea0003800000 */
.L_x_80:
[----:B------:R-:W-:Y:S05]  /*3f70*/  BRA.U UP0, `(.L_x_86) ;  /* 0x00000001006c7547 */ /* 0x000fea000b800000 */
[----:B------:R-:W-:-:S03]  /*3f80*/  UMOV UR7, 0xffffffff ;  /* 0xffffffff00077882 */ /* 0x000fc60000000000 */
[----:B------:R-:W-:Y:S05]  /*3f90*/  BRA.DIV UR7, `(.L_x_87) ;  /* 0x0000007e077c7947 */ /* 0x000fea000b800000 */
[----:B------:R-:W-:-:S13]  /*3fa0*/  ELECT P6, URZ, PT ;  /* 0x0000000000ff782f */ /* 0x000fda00038c0000 */
.L_x_208:
[----:B------:R-:W-:Y:S05]  /*3fb0*/  @!P6 BRA `(.L_x_86) ;  /* 0x00000000005ce947 */ /* 0x000fea0003800000 */
[----:B-1----:R-:W1:Y:S02]  /*3fc0*/  LDS R3, [UR6+0x10] ;  /* 0x00001006ff037984 */ /* 0x002e640008000800 */
[----:B-1----:R-:W-:-:S04]  /*3fd0*/  SHF.L.U32 R3, R3, 0x1f, RZ ;  /* 0x0000001f03037819 */ /* 0x002fc800000006ff */
[----:B------:R-:W1:Y:S02]  /*3fe0*/  SYNCS.PHASECHK.TRANS64.TRYWAIT P0, [UR6+0x8], R3 ;  /* 0x00000803ff0075a7 */ /* 0x000e640008001106 */
[----:B-1----:R-:W-:Y:S05]  /*3ff0*/  @P0 BRA `(.L_x_88) ;  /* 0x0000000000080947 */ /* 0x002fea0003800000 */
[----:B------:R-:W1:Y:S02]  /*4000*/  SYNCS.PHASECHK.TRANS64.TRYWAIT P0, [UR6+0x8], R3 ;  /* 0x00000803ff0075a7 */ /* 0x000e640008001106 */
[----:B-1----:R-:W-:Y:S05]  /*4010*/  @!P0 BRA `(.L_x_89) ;  /* 0x0000007c007c8947 */ /* 0x002fea0003800000 */
.L_x_88:
[----:B------:R-:W2:Y:S01]  /*4020*/  LDS R5, [UR37+0x280] ;  /* 0x00028025ff057984 */ /* 0x000ea20008000800 */
[----:B-1----:R-:W-:Y:S02]  /*4030*/  HFMA2 R2, -RZ, RZ, 0, 5.9604644775390625e-08 ;  /* 0x00000001ff027431 */ /* 0x002fe400000001ff */
[----:B------:R-:W-:Y:S01]  /*4040*/  IMAD.MOV.U32 R3, RZ, RZ, 0xffff ;  /* 0x0000ffffff037424 */ /* 0x000fe200078e00ff */
[----:B------:R-:W-:Y:S01]  /*4050*/  UPRMT UR7, UR4, 0x654, UR8 ;  /* 0x0000065404077896 */ /* 0x000fe20008000008 */
[----:B--2---:R-:W-:-:S03]  /*4060*/  IMAD.SHL.U32 R4, R5, 0x20, RZ ;  /* 0x0000002005047824 */ /* 0x004fc600078e00ff */
[-C--:B------:R-:W-:Y:S02]  /*4070*/  SHF.L.U32 R3, R3, R5.reuse, RZ ;  /* 0x0000000503037219 */ /* 0x080fe400000006ff */
[----:B------:R-:W-:Y:S01]  /*4080*/  SHF.L.U32 R5, R2, R5, RZ ;  /* 0x0000000502057219 */ /* 0x000fe200000006ff */
[----:B------:R2:W-:Y:S04]  /*4090*/  STS [UR37+0x280], R4 ;  /* 0x00028004ff007988 */ /* 0x0005e80008000825 */
[----:B------:R2:W-:Y:S04]  /*40a0*/  ATOMS.OR RZ, [UR6+0x14], R3 ;  /* 0x00001403ffff798c */ /* 0x0005e8000b000006 */
[----:B------:R2:W-:Y:S01]  /*40b0*/  ATOMS.OR RZ, [UR6+0x18], R5 ;  /* 0x00001805ffff798c */ /* 0x0005e2000b000006 */
[----:B------:R-:W-:Y:S03]  /*40c0*/  SYNCS.ARRIVE.TRANS64.RED.A1T0 RZ, [UR7], RZ ;  /* 0x000000ffffff79a7 */ /* 0x000fe60008100407 */
[----:B------:R2:W-:Y:S01]  /*40d0*/  ATOMS.XOR RZ, [UR6+0x10], R2 ;  /* 0x00001002ffff798c */ /* 0x0005e2000b800006 */
[----:B------:R-:W-:Y:S05]  /*40e0*/  BRA `(.L_x_86) ;  /* 0x0000000000107947 */ /* 0x000fea0003800000 */
.L_x_79:
[----:B------:R-:W-:-:S05]  /*40f0*/  MOV R2, 0xffffffff ;  /* 0xffffffff00027802 */ /* 0x000fca0000000f00 */
[----:B------:R1:W-:Y:S02]  /*4100*/  STS [UR37+0x280], R2 ;  /* 0x00028002ff007988 */ /* 0x0003e40008000825 */
[----:B-1----:R-:W-:Y:S02]  /*4110*/  MOV R2, 0x4130 ;  /* 0x0000413000027802 */ /* 0x002fe40000000f00 */
[----:B-----5:R-:W-:Y:S05]  /*4120*/  CALL.REL.NOINC `($__internal_1_$__cuda_sm10x_tcgen05_guardrail_trap_phase_invalid_during_alloc) ;  /* 0x0000008000b07944 */ /* 0x020fea0003c00000 */
.L_x_86:
[----:B------:R-:W-:Y:S05]  /*4130*/  WARPSYNC.ALL ;  /* 0x0000000000007948 */ /* 0x000fea0003800000 */
[----:B------:R-:W3:Y:S01]  /*4140*/  S2UR UR8, SR_CgaCtaId ;  /* 0x00000000000879c3 */ /* 0x000ee20000008800 */
[----:B------:R-:W-:Y:S01]  /*4150*/  UMOV UR6, 0x400 ;  /* 0x0000040000067882 */ /* 0x000fe20000000000 */
[----:B------:R-:W-:-:S06]  /*4160*/  NOP ;  /* 0x0000000000007918 */ /* 0x000fcc0000000000 */
[----:B------:R-:W-:Y:S06]  /*4170*/  BAR.ARV 0x6, 0xa0 ;  /* 0x0182800000007b1d */ /* 0x000fec0000002000 */
[----:B------:R-:W-:Y:S01]  /*4180*/  LOP3.LUT R0, R0, 0xffff, RZ, 0xc0, !PT ;  /* 0x0000ffff00007812 */ /* 0x000fe200078ec0ff */
[----:B-1----:R-:W-:Y:S01]  /*4190*/  IMAD.MOV.U32 R9, RZ, RZ, 0x1 ;  /* 0x00000001ff097424 */ /* 0x002fe200078e00ff */
[----:B------:R-:W-:Y:S01]  /*41a0*/  LOP3.LUT R8, R8, 0xffff, RZ, 0xc0, !PT ;  /* 0x0000ffff08087812 */ /* 0x000fe200078ec0ff */
[----:B------:R-:W-:Y:S01]  /*41b0*/  UMOV UR22, URZ ;  /* 0x000000ff00167c82 */ /* 0x000fe20008000000 */
[----:B------:R-:W-:Y:S01]  /*41c0*/  R2UR UR12, R0 ;  /* 0x00000000000c72ca */ /* 0x000fe200000e0000 */
[----:B------:R-:W-:Y:S01]  /*41d0*/  UMOV UR21, URZ ;  /* 0x000000ff00157c82 */ /* 0x000fe20008000000 */
[----:B------:R-:W-:Y:S01]  /*41e0*/  R2UR UR13, R8 ;  /* 0x00000000080d72ca */ /* 0x000fe200000e0000 */
[----:B------:R-:W-:Y:S01]  /*41f0*/  IMAD.MOV.U32 R8, RZ, RZ, RZ ;  /* 0x000000ffff087224 */ /* 0x000fe200078e00ff */
[----:B------:R-:W-:Y:S01]  /*4200*/  UMOV UR20, URZ ;  /* 0x000000ff00147c82 */ /* 0x000fe20008000000 */
[----:B------:R-:W-:-:S02]  /*4210*/  UISETP.NE.AND UP2, UPT, UR5, URZ, UPT ;  /* 0x000000ff0500728c */ /* 0x000fc4000bf45270 */
[----:B---3--:R-:W-:Y:S01]  /*4220*/  ULEA UR8, UR8, UR6, 0x18 ;  /* 0x0000000608087291 */ /* 0x008fe2000f8ec0ff */
[----:B------:R-:W1:Y:S03]  /*4230*/  LDCU UR6, c[0x0][0x38c] ;  /* 0x00007180ff0677ac */ /* 0x000e660008000800 */
[----:B------:R-:W-:Y:S02]  /*4240*/  UIADD3 UR14, UPT, UPT, UR8, 0x4400, URZ ;  /* 0x00004400080e7890 */ /* 0x000fe4000fffe0ff */
[----:B------:R-:W-:-:S03]  /*4250*/  UIADD3 UR15, UPT, UPT, UR8, 0x1e400, URZ ;  /* 0x0001e400080f7890 */ /* 0x000fc6000fffe0ff */
[----:B--2---:R-:W2:Y:S01]  /*4260*/  LDS R2, [UR8+0x280] ;  /* 0x00028008ff027984 */ /* 0x004ea20008000800 */
[----:B------:R-:W-:Y:S02]  /*4270*/  USHF.R.U32.HI UR14, URZ, 0x4, UR14 ;  /* 0x00000004ff0e7899 */ /* 0x000fe4000801160e */
[----:B------:R-:W-:Y:S02]  /*4280*/  USHF.R.U32.HI UR15, URZ, 0x4, UR15 ;  /* 0x00000004ff0f7899 */ /* 0x000fe4000801160f */
[----:B------:R-:W-:Y:S02]  /*4290*/  ULOP3.LUT UR14, UR14, 0x3fff, URZ, 0xc0, !UPT ;  /* 0x00003fff0e0e7892 */ /* 0x000fe4000f8ec0ff */
[----:B------:R-:W-:Y:S02]  /*42a0*/  ULOP3.LUT UR15, UR15, 0x3fff, URZ, 0xc0, !UPT ;  /* 0x00003fff0f0f7892 */ /* 0x000fe4000f8ec0ff */
[----:B------:R-:W-:Y:S02]  /*42b0*/  ULOP3.LUT UR14, UR14, 0x10000, URZ, 0xfc, !UPT ;  /* 0x000100000e0e7892 */ /* 0x000fe4000f8efcff */
[----:B-1----:R-:W-:-:S02]  /*42c0*/  UIADD3 UR6, UPT, UPT, UR6, 0x3f, URZ ;  /* 0x0000003f06067890 */ /* 0x002fc4000fffe0ff */
[----:B------:R-:W-:Y:S02]  /*42d0*/  ULOP3.LUT UR15, UR15, 0x10000, URZ, 0xfc, !UPT ;  /* 0x000100000f0f7892 */ /* 0x000fe4000f8efcff */
[----:B------:R-:W-:Y:S01]  /*42e0*/  USHF.R.S32.HI UR7, URZ, 0x1f, UR6 ;  /* 0x0000001fff077899 */ /* 0x000fe20008011406 */
[----:B------:R-:W-:Y:S01]  /*42f0*/  UMOV UR28, 0x0 ;  /* 0x00000000001c7882 */ /* 0x000fe20000000000 */
[----:B------:R-:W-:Y:S02]  /*4300*/  UMOV UR29, 0x8200010 ;  /* 0x08200010001d7882 */ /* 0x000fe40000000000 */
[----:B------:R-:W-:Y:S01]  /*4310*/  ULEA.HI UR7, UR7, UR6, URZ, 0x6 ;  /* 0x0000000607077291 */ /* 0x000fe2000f8f30ff */
[----:B------:R-:W-:Y:S01]  /*4320*/  UMOV UR26, 0x0 ;  /* 0x00000000001a7882 */ /* 0x000fe20000000000 */
[----:B------:R-:W-:Y:S02]  /*4330*/  UMOV UR27, 0x8200010 ;  /* 0x08200010001b7882 */ /* 0x000fe40000000000 */
[----:B------:R-:W-:-:S04]  /*4340*/  USHF.R.S32.HI UR7, URZ, 0x6, UR7 ;  /* 0x00000006ff077899 */ /* 0x000fc80008011407 */
[----:B------:R-:W-:-:S04]  /*4350*/  UISETP.LT.AND UP0, UPT, UR7, 0x1, UPT ;  /* 0x000000010700788c */ /* 0x000fc8000bf01270 */
[----:B------:R-:W-:Y:S01]  /*4360*/  USEL UR23, UR7, 0x1, !UP0 ;  /* 0x0000000107177887 */ /* 0x000fe2000c000000 */
[----:B--2---:R-:W-:Y:S02]  /*4370*/  R2UR UR24, R2 ;  /* 0x00000000021872ca */ /* 0x004fe400000e0000 */
[----:B------:R-:W-:-:S13]  /*4380*/  CS2R R2, SRZ ;  /* 0x0000000000027805 */ /* 0x000fda000001ff00 */
.L_x_97:
[C---:B------:R-:W-:Y:S02]  /*4390*/  LEA R0, R8.reuse, UR8, 0x3 ;  /* 0x0000000808007c11 */ /* 0x040fe4000f8e18ff */
[----:B------:R-:W-:Y:S02]  /*43a0*/  SHF.L.U32 R4, R3, 0x1f, RZ ;  /* 0x0000001f03047819 */ /* 0x000fe400000006ff */
[----:B------:R-:W-:Y:S02]  /*43b0*/  LEA R5, R8, UR8, 0x4 ;  /* 0x0000000808057c11 */ /* 0x000fe4000f8e20ff */
[----:B------:R-:W1:Y:S02]  /*43c0*/  SYNCS.PHASECHK.TRANS64.TRYWAIT P0, [R0+URZ+0x1d0], R4 ;  /* 0x0001d004000075a7 */ /* 0x000e6400080011ff */
[----:B-1-34-:R-:W-:Y:S05]  /*43d0*/  @!P0 BRA `(.L_x_90) ;  /* 0x0000007800a48947 */ /* 0x01afea0003800000 */
.L_x_209:
[----:B-1----:R-:W1:Y:S01]  /*43e0*/  LDS.128 R4, [R5+0x260] ;  /* 0x0002600005047984 */ /* 0x002e620000000c00 */
[----:B------:R-:W-:Y:S02]  /*43f0*/  VIADD R0, R0, 0x1e0 ;  /* 0x000001e000007836 */ /* 0x000fe40000000000 */
[----:B------:R-:W-:Y:S01]  /*4400*/  VIADD R8, R8, 0x1 ;  /* 0x0000000108087836 */ /* 0x000fe20000000000 */
[----:B------:R-:W-:Y:S01]  /*4410*/  @!PT LDS RZ, [RZ] ;  /* 0x00000000fffff984 */ /* 0x000fe20000000800 */
[----:B------:R-:W-:Y:S01]  /*4420*/  @!PT LDS RZ, [RZ] ;  /* 0x00000000fffff984 */ /* 0x000fe20000000800 */
[----:B------:R-:W-:Y:S01]  /*4430*/  @!PT LDS RZ, [RZ] ;  /* 0x00000000fffff984 */ /* 0x000fe20000000800 */
[----:B------:R-:W-:Y:S01]  /*4440*/  @!PT LDS RZ, [RZ] ;  /* 0x00000000fffff984 */ /* 0x000fe20000000800 */
[----:B------:R2:W-:Y:S06]  /*4450*/  MEMBAR.ALL.CTA ;  /* 0x0000000000007992 */ /* 0x0005ec0000008000 */
[----:B--2---:R-:W2:Y:S01]  /*4460*/  FENCE.VIEW.ASYNC.S ;  /* 0x00000000000073c6 */ /* 0x004ea20000000000 */
[----:B------:R-:W-:-:S04]  /*4470*/  PRMT R0, RZ, 0x654, R0 ;  /* 0x00000654ff007816 */ /* 0x000fc80000000000 */
[----:B--2---:R2:W-:Y:S01]  /*4480*/  SYNCS.ARRIVE.TRANS64.RED.A1T0 RZ, [R0+URZ], RZ ;  /* 0x000000ff00ff79a7 */ /* 0x0045e200081004ff */
[----:B-1----:R-:W-:Y:S01]  /*4490*/  LOP3.LUT P1, RZ, R6, 0x1, RZ, 0xc0, !PT ;  /* 0x0000000106ff7812 */ /* 0x002fe2000782c0ff */
[----:B--2---:R-:W-:-:S12]  /*44a0*/  BRA.U UP2, `(.L_x_91) ;  /* 0x0000000102e07547 */ /* 0x004fd8000b800000 */
[----:B------:R-:W1:Y:S01]  /*44b0*/  LDCU UR6, c[0x0][0x38c] ;  /* 0x00007180ff0677ac */ /* 0x000e620008000800 */
[----:B------:R-:W-:Y:S02]  /*44c0*/  PLOP3.LUT P2, PT, PT, PT, PT, 0x80, 0x8 ;  /* 0x000000000008781c */ /* 0x000fe40003f4f070 */
[----:B------:R-:W-:Y:S01]  /*44d0*/  SHF.L.U32 R4, R9, 0x1f, RZ ;  /* 0x0000001f09047819 */ /* 0x000fe200000006ff */
[----:B------:R-:W-:Y:S02]  /*44e0*/  ULEA UR10, UR22, UR8, 0x3 ;  /* 0x00000008160a7291 */ /* 0x000fe4000f8e18ff */
[----:B------:R-:W-:Y:S02]  /*44f0*/  ULEA UR11, UR22, UR24, 0x6 ;  /* 0x00000018160b7291 */ /* 0x000fe4000f8e30ff */
[----:B-1----:R-:W-:-:S06]  /*4500*/  UISETP.GE.AND UP0, UPT, UR6, 0x1, UPT ;  /* 0x000000010600788c */ /* 0x002fcc000bf06270 */
[----:B------:R-:W-:-:S05]  /*4510*/  PLOP3.LUT P0, PT, PT, PT, UP0, 0x80, 0x8 ;  /* 0x000000000008781c */ /* 0x000fca0003f0f008 */
[----:B------:R-:W-:-:S08]  /*4520*/  @UP0 ULEA UR6, UR21, UR8, 0x3 ;  /* 0x0000000815060291 */ /* 0x000fd0000f8e18ff */
[----:B------:R-:W-:-:S04]  /*4530*/  @P0 SHF.L.U32 R0, R2, 0x1f, RZ ;  /* 0x0000001f02000819 */ /* 0x000fc800000006ff */
[----:B------:R1:W2:Y:S01]  /*4540*/  @P0 SYNCS.PHASECHK.TRANS64.TRYWAIT P2, [UR6], R0 ;  /* 0x00000000ff0005a7 */ /* 0x0002a20008041106 */
[----:B------:R-:W3:Y:S02]  /*4550*/  SYNCS.PHASECHK.TRANS64.TRYWAIT P0, [UR10+0x210], R4 ;  /* 0x00021004ff0075a7 */ /* 0x000ee4000800110a */
[----:B-123--:R-:W-:Y:S05]  /*4560*/  @!P0 BRA `(.L_x_92) ;  /* 0x0000007800548947 */ /* 0x00efea0003800000 */
.L_x_211:
[----:B------:R-:W-:Y:S01]  /*4570*/  UMOV UR19, UR20 ;  /* 0x0000001400137c82 */ /* 0x000fe20008000000 */
[----:B------:R-:W-:Y:S05]  /*4580*/  BRA.U !UP0, `(.L_x_93) ;  /* 0x0000000108987547 */ /* 0x000fea000b800000 */
[----:B------:R-:W-:Y:S02]  /*4590*/  UIADD3 UR19, UPT, UPT, UR23, UR20, URZ ;  /* 0x0000001417137290 */ /* 0x000fe4000fffe0ff */
[----:B------:R-:W-:Y:S01]  /*45a0*/  UPLOP3.LUT UP3, UPT, UPT, UPT, UPT, 0x40, 0x4 ;  /* 0x000000000004789c */ /* 0x000fe20003f6e870 */
[----:B------:R-:W-:Y:S01]  /*45b0*/  UMOV UR18, UR7 ;  /* 0x0000000700127c82 */ /* 0x000fe20008000000 */
[----:B------:R-:W-:-:S09]  /*45c0*/  UMOV UR17, UR21 ;  /* 0x0000001500117c82 */ /* 0x000fd20008000000 */
.L_x_96:
[----:B--2---:R-:W-:Y:S01]  /*45d0*/  ULEA UR9, UR17, UR8, 0x3 ;  /* 0x0000000811097291 */ /* 0x004fe2000f8e18ff */
[----:B---3--:R-:W-:Y:S11]  /*45e0*/  @P2 BRA `(.L_x_94) ;  /* 0x00000000000c2947 */ /* 0x008ff60003800000 */
[----:B-1----:R-:W-:Y:S04]  /*45f0*/  SHF.L.U32 R4, R2, 0x1f, RZ ;  /* 0x0000001f02047819 */ /* 0x002fe800000006ff */
[----:B------:R-:W1:Y:S02]  /*4600*/  SYNCS.PHASECHK.TRANS64.TRYWAIT P0, [UR9], R4 ;  /* 0x00000004ff0075a7 */ /* 0x000e640008001109 */
[----:B-1----:R-:W-:Y:S05]  /*4610*/  @!P0 BRA `(.L_x_95) ;  /* 0x0000007800408947 */ /* 0x002fea0003800000 */
.L_x_94:
[----:B------:R-:W-:Y:S01]  /*4620*/  UISETP.NE.AND UP0, UPT, UR18, 0x1, UPT ;  /* 0x000000011200788c */ /* 0x000fe2000bf05270 */
[----:B------:R-:W-:Y:S01]  /*4630*/  PLOP3.LUT P2, PT, PT, PT, PT, 0x80, 0x8 ;  /* 0x000000000008781c */ /* 0x000fe20003f4f070 */
[----:B------:R-:W-:Y:S02]  /*4640*/  UIADD3 UR21, UPT, UPT, UR17, 0x1, URZ ;  /* 0x0000000111157890 */ /* 0x000fe4000fffe0ff */
[----:B------:R-:W-:Y:S02]  /*4650*/  ULEA UR30, UR17, UR15, 0x8 ;  /* 0x0000000f111e7291 */ /* 0x000fe4000f8e40ff */
[----:B------:R-:W-:Y:S01]  /*4660*/  UISETP.NE.AND UP1, UPT, UR21, 0x1a, UPT ;  /* 0x0000001a1500788c */ /* 0x000fe2000bf25270 */
[----:B------:R-:W-:Y:S01]  /*4670*/  PLOP3.LUT P0, PT, PT, PT, UP0, 0x80, 0x8 ;  /* 0x000000000008781c */ /* 0x000fe20003f0f008 */
[----:B------:R-:W-:Y:S02]  /*4680*/  ULEA UR32, UR17, UR14, 0x8 ;  /* 0x0000000e11207291 */ /* 0x000fe4000f8e40ff */
[----:B------:R-:W-:Y:S02]  /*4690*/  USEL UR16, URZ, 0x1, UP1 ;  /* 0x00000001ff107887 */ /* 0x000fe40008800000 */
[----:B------:R-:W-:Y:S02]  /*46a0*/  USEL UR21, UR21, URZ, UP1 ;  /* 0x000000ff15157287 */ /* 0x000fe40008800000 */
[----:B------:R-:W-:Y:S02]  /*46b0*/  UIADD3 UR36, UPT, UPT, UR30, 0x2, URZ ;  /* 0x000000021e247890 */ /* 0x000fe4000fffe0ff */
[----:B------:R-:W-:Y:S01]  /*46c0*/  @UP0 ULEA UR6, UR21, UR8, 0x3 ;  /* 0x0000000815060291 */ /* 0x000fe2000f8e18ff */
[----:B------:R-:W-:Y:S01]  /*46d0*/  LOP3.LUT R2, R2, UR16, RZ, 0x3c, !PT ;  /* 0x0000001002027c12 */ /* 0x000fe2000f8e3cff */
[----:B------:R-:W-:Y:S02]  /*46e0*/  UIADD3 UR34, UPT, UPT, UR32, 0x2, URZ ;  /* 0x0000000220227890 */ /* 0x000fe4000fffe0ff */
[----:B------:R-:W-:Y:S01]  /*46f0*/  UIADD3 UR9, UPT, UPT, UR9, 0xd0, URZ ;  /* 0x000000d009097890 */ /* 0x000fe2000fffe0ff */
[----:B-1----:R-:W-:Y:S01]  /*4700*/  @P0 SHF.L.U32 R0, R2, 0x1f, RZ ;  /* 0x0000001f02000819 */ /* 0x002fe200000006ff */
[----:B------:R-:W-:Y:S01]  /*4710*/  UMOV UR31, 0x80004020 ;  /* 0x80004020001f7882 */ /* 0x000fe20000000000 */
[----:B------:R-:W-:Y:S01]  /*4720*/  UMOV UR33, 0x80004020 ;  /* 0x8000402000217882 */ /* 0x000fe20000000000 */
[----:B------:R-:W-:Y:S01]  /*4730*/  UMOV UR37, 0x80004020 ;  /* 0x8000402000257882 */ /* 0x000fe20000000000 */
[----:B------:R2:W3:Y:S01]  /*4740*/  @P0 SYNCS.PHASECHK.TRANS64.TRYWAIT P2, [UR6], R0 ;  /* 0x00000000ff0005a7 */ /* 0x0004e20008041106 */
[----:B------:R-:W-:Y:S01]  /*4750*/  UIADD3 UR20, UPT, UPT, UR20, 0x1, URZ ;  /* 0x0000000114147890 */ /* 0x000fe2000fffe0ff */
[----:B------:R2:W-:Y:S01]  /*4760*/  UTCQMMA.2CTA gdesc[UR32], gdesc[UR30], tmem[UR11], tmem[UR28], idesc[UR29], UP3 ;  /* 0x00ff1c1e200075ea */ /* 0x0005e20009a0030b */
[----:B------:R-:W-:Y:S02]  /*4770*/  UIADD3 UR18, UPT, UPT, UR18, -0x1, URZ ;  /* 0xffffffff12127890 */ /* 0x000fe4000fffe0ff */
[----:B------:R-:W-:Y:S02]  /*4780*/  UISETP.NE.AND UP0, UPT, UR20, UR19, UPT ;  /* 0x000000131400728c */ /* 0x000fe4000bf05270 */
[----:B------:R-:W-:Y:S01]  /*4790*/  UPLOP3.LUT UP3, UPT, UPT, UPT, UPT, 0x80, 0x8 ;  /* 0x000000000008789c */ /* 0x000fe20003f6f070 */
[----:B------:R-:W-:Y:S01]  /*47a0*/  UMOV UR35, 0x80004020 ;  /* 0x8000402000237882 */ /* 0x000fe20000000000 */
[----:B------:R-:W-:Y:S01]  /*47b0*/  UMOV UR17, UR21 ;  /* 0x0000001500117c82 */ /* 0x000fe20008000000 */
[----:B------:R2:W-:Y:S01]  /*47c0*/  UTCQMMA.2CTA gdesc[UR34], gdesc[UR36], tmem[UR11], tmem[UR26], idesc[UR27], UPT ;  /* 0x00ff1a24220075ea */ /* 0x0005e2000ba0030b */
[----:B------:R2:W-:Y:S03]  /*47d0*/  UTCBAR.2CTA.MULTICAST [UR9], URZ, UR13 ;  /* 0x000000ff090073e9 */ /* 0x0005e6000820080d */
[----:B------:R-:W-:Y:S05]  /*47e0*/  BRA.U UP0, `(.L_x_96) ;  /* 0xfffffffd00787547 */ /* 0x000fea000b83ffff */
.L_x_93:
[----:B------:R-:W-:Y:S01]  /*47f0*/  UIADD3 UR10, UPT, UPT, UR10, 0x1f0, URZ ;  /* 0x000001f00a0a7890 */ /* 0x000fe2000fffe0ff */
[----:B------:R-:W-:-:S08]  /*4800*/  UMOV UR20, UR19 ;  /* 0x0000001300147c82 */ /* 0x000fd00008000000 */
[----:B------:R4:W-:Y:S01]  /*4810*/  UTCBAR.2CTA.MULTICAST [UR10], URZ, UR12 ;  /* 0x000000ff0a0073e9 */ /* 0x0009e2000820080c */
[----:B------:R-:W-:Y:S02]  /*4820*/  NOP ;  /* 0x0000000000007918 */ /* 0x000fe40000000000 */
.L_x_91:
[----:B------:R-:W-:Y:S01]  /*4830*/  UIADD3 UR22, UPT, UPT, UR22, 0x1, URZ ;  /* 0x0000000116167890 */ /* 0x000fe2000fffe0ff */
[----:B------:R-:W-:-:S03]  /*4840*/  ISETP.NE.AND P0, PT, R8, 0x2, PT ;  /* 0x000000020800780c */ /* 0x000fc60003f05270 */
[----:B------:R-:W-:Y:S01]  /*4850*/  UISETP.NE.AND UP0, UPT, UR22, 0x4, UPT ;  /* 0x000000041600788c */ /* 0x000fe2000bf05270 */
[----:B-12---:R-:W-:Y:S02]  /*4860*/  SEL R0, RZ, 0x1, P0 ;  /* 0x00000001ff007807 */ /* 0x006fe40000000000 */
[----:B------:R-:W-:Y:S01]  /*4870*/  SEL R8, R8, RZ, P0 ;  /* 0x000000ff08087207 */ /* 0x000fe20000000000 */
[----:B------:R-:W-:Y:S01]  /*4880*/  USEL UR6, URZ, 0x1, UP0 ;  /* 0x00000001ff067887 */ /* 0x000fe20008000000 */
[----:B------:R-:W-:Y:S01]  /*4890*/  LOP3.LUT R3, R3, R0, RZ, 0x3c, !PT ;  /* 0x0000000003037212 */ /* 0x000fe200078e3cff */
[----:B------:R-:W-:-:S04]  /*48a0*/  USEL UR22, UR22, URZ, UP0 ;  /* 0x000000ff16167287 */ /* 0x000fc80008000000 */
[----:B------:R-:W-:Y:S01]  /*48b0*/  LOP3.LUT R9, R9, UR6, RZ, 0x3c, !PT ;  /* 0x0000000609097c12 */ /* 0x000fe2000f8e3cff */
[----:B------:R-:W-:Y:S07]  /*48c0*/  @P1 BRA `(.L_x_97) ;  /* 0xfffffff800b01947 */ /* 0x000fee000383ffff */
[----:B------:R-:W1:Y:S01]  /*48d0*/  S2UR UR6, SR_CgaCtaId ;  /* 0x00000000000679c3 */ /* 0x000e620000008800 */
[----:B------:R-:W-:Y:S01]  /*48e0*/  ELECT P0, URZ, PT ;  /* 0x0000000000ff782f */ /* 0x000fe20003800000 */
[----:B------:R-:W-:Y:S01]  /*48f0*/  HFMA2 R0, -RZ, RZ, 0, 5.9604644775390625e-08 ;  /* 0x00000001ff007431 */ /* 0x000fe200000001ff */
[----:B------:R-:W-:-:S05]  /*4900*/  UMOV UR7, 0x40 ;  /* 0x0000004000077882 */ /* 0x000fca0000000000 */
[----:B------:R-:W-:Y:S01]  /*4910*/  UVIRTCOUNT.DEALLOC.SMPOOL 0x80 ;  /* 0x000000800000784c */ /* 0x000fe20000000000 */
[----:B------:R-:W-:Y:S02]  /*4920*/  UISETP.NE.AND UP0, UPT, UR5, URZ, UPT ;  /* 0x000000ff0500728c */ /* 0x000fe4000bf05270 */
[----:B-1----:R-:W-:-:S09]  /*4930*/  ULEA UR6, UR6, UR7, 0x18 ;  /* 0x0000000706067291 */ /* 0x002fd2000f8ec0ff */
[----:B------:R1:W-:Y:S01]  /*4940*/  @P0 STS.U8 [UR6+0x1c], R0 ;  /* 0x00001c00ff000988 */ /* 0x0003e20008000006 */
[----:B------:R-:W-:Y:S05]  /*4950*/  BRA.U UP0, `(.L_x_98) ;  /* 0x0000000100a07547 */ /* 0x000fea000b800000 */
[----:B------:R-:W-:Y:S01]  /*4960*/  UIADD3 UR5, UPT, UPT, UR8, 0x210, URZ ;  /* 0x0000021008057890 */ /* 0x000fe2000fffe0ff */
[----:B------:R-:W-:-:S03]  /*4970*/  SHF.L.U32 R2, R9, 0x1f, RZ ;  /* 0x0000001f09027819 */ /* 0x000fc600000006ff */
[----:B------:R-:W-:-:S09]  /*4980*/  ULEA UR7, UR22, UR5, 0x3 ;  /* 0x0000000516077291 */ /* 0x000fd2000f8e18ff */
[----:B------:R-:W2:Y:S02]  /*4990*/  SYNCS.PHASECHK.TRANS64.TRYWAIT P0, [UR7], R2 ;  /* 0x00000002ff0075a7 */ /* 0x000ea40008001107 */
[----:B--2---:R-:W-:Y:S05]  /*49a0*/  @!P0 BRA `(.L_x_99) ;  /* 0x0000007400748947 */ /* 0x004fea0003800000 */
.L_x_214:
[----:B------:R-:W-:-:S04]  /*49b0*/  UIADD3 UR9, UPT, UPT, UR22, 0x1, URZ ;  /* 0x0000000116097890 */ /* 0x000fc8000fffe0ff */
[----:B------:R-:W-:-:S04]  /*49c0*/  UISETP.NE.AND UP1, UPT, UR9, 0x4, UPT ;  /* 0x000000040900788c */ /* 0x000fc8000bf25270 */
[----:B----4-:R-:W-:Y:S02]  /*49d0*/  USEL UR10, URZ, 0x1, UP1 ;  /* 0x00000001ff0a7887 */ /* 0x010fe40008800000 */
[----:B------:R-:W-:-:S04]  /*49e0*/  USEL UR9, UR9, URZ, UP1 ;  /* 0x000000ff09097287 */ /* 0x000fc80008800000 */
[----:B------:R-:W-:Y:S01]  /*49f0*/  ULEA UR7, UR9, UR5, 0x3 ;  /* 0x0000000509077291 */ /* 0x000fe2000f8e18ff */
[----:B-1----:R-:W-:-:S04]  /*4a00*/  LOP3.LUT R2, R9, UR10, RZ, 0x3c, !PT ;  /* 0x0000000a09027c12 */ /* 0x002fc8000f8e3cff */
[----:B------:R-:W-:-:S04]  /*4a10*/  SHF.L.U32 R3, R2, 0x1f, RZ ;  /* 0x0000001f02037819 */ /* 0x000fc800000006ff */
[----:B------:R-:W1:Y:S02]  /*4a20*/  SYNCS.PHASECHK.TRANS64.TRYWAIT P0, [UR7], R3 ;  /* 0x00000003ff0075a7 */ /* 0x000e640008001107 */
[----:B-1----:R-:W-:Y:S05]  /*4a30*/  @!P0 BRA `(.L_x_100) ;  /* 0x0000007400688947 */ /* 0x002fea0003800000 */
.L_x_216:
        /* <DEDUP_REMOVED lines=9> */
.L_x_218:
[----:B------:R-:W-:-:S04]  /*4ad0*/  UIADD3 UR9, UPT, UPT, UR9, 0x1, URZ ;  /* 0x0000000109097890 */ /* 0x000fc8000fffe0ff */
[----:B------:R-:W-:-:S04]  /*4ae0*/  UISETP.NE.AND UP1, UPT, UR9, 0x4, UPT ;  /* 0x000000040900788c */ /* 0x000fc8000bf25270 */
[----:B------:R-:W-:Y:S02]  /*4af0*/  USEL UR7, URZ, 0x1, UP1 ;  /* 0x00000001ff077887 */ /* 0x000fe40008800000 */
[----:B------:R-:W-:-:S04]  /*4b00*/  USEL UR9, UR9, URZ, UP1 ;  /* 0x000000ff09097287 */ /* 0x000fc80008800000 */
[----:B------:R-:W-:Y:S01]  /*4b10*/  ULEA UR9, UR9, UR5, 0x3 ;  /* 0x0000000509097291 */ /* 0x000fe2000f8e18ff */
[----:B------:R-:W-:-:S04]  /*4b20*/  LOP3.LUT R2, R2, UR7, RZ, 0x3c, !PT ;  /* 0x0000000702027c12 */ /* 0x000fc8000f8e3cff */
[----:B------:R-:W-:Y:S01]  /*4b30*/  SHF.L.U32 R2, R2, 0x1f, RZ ;  /* 0x0000001f02027819 */ /* 0x000fe200000006ff */
[----:B-1----:R-:W-:-:S04]  /*4b40*/  IMAD.U32 R0, RZ, RZ, UR9 ;  /* 0x00000009ff007e24 */ /* 0x002fc8000f8e00ff */
[----:B------:R1:W2:Y:S03]  /*4b50*/  SYNCS.PHASECHK.TRANS64.TRYWAIT P0, [R0+URZ], R2 ;  /* 0x00000002000075a7 */ /* 0x0002a600080011ff */
[----:B--2---:R-:W-:Y:S05]  /*4b60*/  @!P0 NANOSLEEP.SYNCS 0x989680 ;  /* 0x009896800000895d */ /* 0x004fea0003900000 */
[----:B------:R-:W2:Y:S02]  /*4b70*/  @!P0 SYNCS.PHASECHK.TRANS64 P0, [R0+URZ], R2 ;  /* 0x00000002000085a7 */ /* 0x000ea400080010ff */
[----:B--2---:R-:W-:Y:S05]  /*4b80*/  @P0 BRA `(.L_x_102) ;  /* 0x0000000000200947 */ /* 0x004fea0003800000 */
.L_x_103:
[----:B--2---:R2:W4:Y:S02]  /*4b90*/  SYNCS.PHASECHK.TRANS64.TRYWAIT P0, [R0+URZ], R2 ;  /* 0x00000002000075a7 */ /* 0x00452400080011ff */
[----:B----4-:R-:W-:Y:S05]  /*4ba0*/  @!P0 NANOSLEEP.SYNCS 0x989680 ;  /* 0x009896800000895d */ /* 0x010fea0003900000 */
[----:B------:R-:W4:Y:S02]  /*4bb0*/  @!P0 SYNCS.PHASECHK.TRANS64 P0, [R0+URZ], R2 ;  /* 0x00000002000085a7 */ /* 0x000f2400080010ff */
[----:B----4-:R-:W-:Y:S05]  /*4bc0*/  @!P0 BRA `(.L_x_103) ;  /* 0xfffffffc00f08947 */ /* 0x010fea000383ffff */
[----:B------:R-:W-:Y:S05]  /*4bd0*/  BRA `(.L_x_102) ;  /* 0x00000000000c7947 */ /* 0x000fea0003800000 */
.L_x_98:
[----:B------:R-:W-:-:S04]  /*4be0*/  UIADD3 UR5, UPT, UPT, UR8, 0x250, URZ ;  /* 0x0000025008057890 */ /* 0x000fc8000fffe0ff */
[----:B------:R-:W-:-:S09]  /*4bf0*/  UPRMT UR5, UR4, 0x654, UR5 ;  /* 0x0000065404057896 */ /* 0x000fd20008000005 */
[----:B------:R-:W-:Y:S03]  /*4c00*/  SYNCS.ARRIVE.TRANS64.RED.A1T0 RZ, [UR5], RZ ;  /* 0x000000ffffff79a7 */ /* 0x000fe60008100405 */
.L_x_102:
[----:B-12---:R-:W-:Y:S01]  /*4c10*/  SHF.L.U32 R2, RZ, 0x1f, RZ ;  /* 0x0000001fff027819 */ /* 0x006fe200000006ff */
[----:B------:R-:W-:Y:S01]  /*4c20*/  UIADD3 UR5, UPT, UPT, UR8, 0x250, URZ ;  /* 0x0000025008057890 */ /* 0x000fe2000fffe0ff */
[----:B------:R-:W-:Y:S02]  /*4c30*/  PLOP3.LUT P0, PT, PT, PT, UP0, 0x80, 0x8 ;  /* 0x000000000008781c */ /* 0x000fe40003f0f008 */
[----:B------:R-:W1:Y:S02]  /*4c40*/  SYNCS.PHASECHK.TRANS64.TRYWAIT P1, [UR8+0x250], R2 ;  /* 0x00025002ff0075a7 */ /* 0x000e640008021108 */
[----:B-1----:R-:W-:Y:S09]  /*4c50*/  @!P1 BRA `(.L_x_104) ;  /* 0x0000007400109947 */ /* 0x002ff20003800000 */
.L_x_220:
[----:B------:R-:W-:Y:S01]  /*4c60*/  @!UP0 UPRMT UR5, UR4, 0x654, UR5 ;  /* 0x0000065404058896 */ /* 0x000fe20008000005 */
[----:B------:R-:W-:Y:S02]  /*4c70*/  UMOV UR8, 0xffff ;  /* 0x0000ffff00087882 */ /* 0x000fe40000000000 */
[----:B------:R-:W-:-:S06]  /*4c80*/  UMOV UR4, 0x1 ;  /* 0x0000000100047882 */ /* 0x000fcc0000000000 */
[----:B------:R-:W-:Y:S01]  /*4c90*/  @!P0 SYNCS.ARRIVE.TRANS64.RED.A1T0 RZ, [UR5], RZ ;  /* 0x000000ffffff89a7 */ /* 0x000fe20008100405 */
[----:B------:R-:W-:Y:S01]  /*4ca0*/  NOP ;  /* 0x0000000000007918 */ /* 0x000fe20000000000 */
[----:B-1----:R-:W1:Y:S01]  /*4cb0*/  LDS R0, [UR6+0x14] ;  /* 0x00001406ff007984 */ /* 0x002e620008000800 */
[----:B------:R-:W-:-:S04]  /*4cc0*/  ULOP3.LUT UR5, UR24, 0xffff, URZ, 0xc0, !UPT ;  /* 0x0000ffff18057892 */ /* 0x000fc8000f8ec0ff */
[----:B------:R-:W-:-:S04]  /*4cd0*/  USHF.R.U32.HI UR5, URZ, 0x5, UR5 ;  /* 0x00000005ff057899 */ /* 0x000fc80008011605 */
[----:B------:R-:W-:Y:S02]  /*4ce0*/  USHF.L.U32 UR8, UR8, UR5, URZ ;  /* 0x0000000508087299 */ /* 0x000fe400080006ff */
[----:B------:R-:W-:-:S04]  /*4cf0*/  USHF.L.U32 UR4, UR4, UR5, URZ ;  /* 0x0000000504047299 */ /* 0x000fc800080006ff */
[----:B-1----:R-:W-:-:S04]  /*4d00*/  LOP3.LUT R0, R0, UR8, RZ, 0xc0, !PT ;  /* 0x0000000800007c12 */ /* 0x002fc8000f8ec0ff */
[----:B------:R-:W-:-:S13]  /*4d10*/  ISETP.NE.AND P0, PT, R0, UR8, PT ;  /* 0x0000000800007c0c */ /* 0x000fda000bf05270 */
[----:B------:R-:W-:Y:S05]  /*4d20*/  @P0 BRA `(.L_x_105) ;  /* 0x0000000000580947 */ /* 0x000fea0003800000 */
[----:B------:R-:W1:Y:S02]  /*4d30*/  LDS R0, [UR6+0x18] ;  /* 0x00001806ff007984 */ /* 0x000e640008000800 */
[----:B-1----:R-:W-:-:S04]  /*4d40*/  LOP3.LUT R0, R0, UR4, RZ, 0xc0, !PT ;  /* 0x0000000400007c12 */ /* 0x002fc8000f8ec0ff */
[----:B------:R-:W-:-:S13]  /*4d50*/  ISETP.NE.AND P0, PT, R0, UR4, PT ;  /* 0x0000000400007c0c */ /* 0x000fda000bf05270 */
[----:B------:R-:W-:Y:S05]  /*4d60*/  @P0 BRA `(.L_x_106) ;  /* 0x00000000003c0947 */ /* 0x000fea0003800000 */
[----:B------:R-:W1:Y:S01]  /*4d70*/  S2R R2, SR_LANEID ;  /* 0x0000000000027919 */ /* 0x000e620000000000 */
[----:B------:R-:W-:Y:S01]  /*4d80*/  ULOP3.LUT UR8, URZ, UR8, URZ, 0x33, !UPT ;  /* 0x00000008ff087292 */ /* 0x000fe2000f8e33ff */
[----:B------:R-:W-:Y:S02]  /*4d90*/  VOTEU.ANY UR7, UPT, PT ;  /* 0x0000000000077886 */ /* 0x000fe400038e0100 */
[----:B------:R-:W-:-:S03]  /*4da0*/  UFLO.U32 UR7, UR7 ;  /* 0x00000007000772bd */ /* 0x000fc600080e0000 */
[----:B------:R-:W-:-:S04]  /*4db0*/  IMAD.U32 R0, RZ, RZ, UR8 ;  /* 0x00000008ff007e24 */ /* 0x000fc8000f8e00ff */
[----:B------:R2:W3:Y:S02]  /*4dc0*/  REDUX UR5, R0 ;  /* 0x00000000000573c4 */ /* 0x0004e40000000000 */
[----:B------:R1:W-:Y:S02]  /*4dd0*/  UTCATOMSWS.AND URZ, UR8 ;  /* 0x0000000800ff79e3 */ /* 0x0003e40008000000 */
[----:B-1----:R-:W-:Y:S02]  /*4de0*/  ISETP.EQ.U32.AND P0, PT, R2, UR7, PT ;  /* 0x0000000702007c0c */ /* 0x002fe4000bf02070 */
[----:B--2---:R-:W-:Y:S02]  /*4df0*/  LOP3.LUT R0, RZ, UR4, RZ, 0x33, !PT ;  /* 0x00000004ff007c12 */ /* 0x004fe4000f8e33ff */
[----:B---3--:R-:W-:Y:S02]  /*4e00*/  MOV R2, UR5 ;  /* 0x0000000500027c02 */ /* 0x008fe40008000f00 */
[----:B------:R-:W1:Y:S07]  /*4e10*/  REDUX UR4, R0 ;  /* 0x00000000000473c4 */ /* 0x000e6e0000000000 */
[----:B------:R2:W-:Y:S01]  /*4e20*/  @P0 ATOMS.AND RZ, [UR6+0x14], R2 ;  /* 0x00001402ffff098c */ /* 0x0005e2000a800006 */
[----:B-1----:R-:W-:-:S05]  /*4e30*/  IMAD.U32 R0, RZ, RZ, UR4 ;  /* 0x00000004ff007e24 */ /* 0x002fca000f8e00ff */
[----:B------:R2:W-:Y:S01]  /*4e40*/  @P0 ATOMS.AND RZ, [UR6+0x18], R0 ;  /* 0x00001800ffff098c */ /* 0x0005e2000a800006 */
[----:B------:R-:W-:Y:S05]  /*4e50*/  BRA `(.L_x_107) ;  /* 0x0000000000147947 */ /* 0x000fea0003800000 */
.L_x_106:
[----:B------:R-:W-:Y:S02]  /*4e60*/  MOV R2, 0x4e80 ;  /* 0x00004e8000027802 */ /* 0x000fe40000000f00 */
[----:B---345:R-:W-:Y:S05]  /*4e70*/  CALL.REL.NOINC `($__internal_0_$__cuda_sm10x_tcgen05_guardrail_trap_col_being_dealloced_not_returned_by_alloc) ;  /* 0x0000007400507944 */ /* 0x038fea0003c00000 */
[----:B------:R-:W-:Y:S05]  /*4e80*/  BRA `(.L_x_107) ;  /* 0x0000000000087947 */ /* 0x000fea0003800000 */
.L_x_105:
[----:B------:R-:W-:Y:S02]  /*4e90*/  MOV R2, 0x4eb0 ;  /* 0x00004eb000027802 */ /* 0x000fe40000000f00 */
[----:B---345:R-:W-:Y:S05]  /*4ea0*/  CALL.REL.NOINC `($__internal_2_$__cuda_sm10x_tcgen05_guardrail_trap_unallocated_columns_being_dealloced) ;  /* 0x00000074005c7944 */ /* 0x038fea0003c00000 */
.L_x_107:
[----:B------:R-:W-:Y:S01]  /*4eb0*/  NOP ;  /* 0x0000000000007918 */ /* 0x000fe20000000000 */
[----:B----4-:R-:W-:Y:S05]  /*4ec0*/  EXIT ;  /* 0x000000000000794d */ /* 0x010fea0003800000 */
.L_x_78:
[----:B------:R-:W-:-:S09]  /*4ed0*/  UISETP.NE.OR UP5, UPT, UR10, 0x3, UP5 ;  /* 0x000000030a00788c */ /* 0x000fd2000afa5670 */
[----:B------:R-:W-:Y:S05]  /*4ee0*/  BRA.U UP5, `(.L_x_108) ;  /* 0x0000000d05707547 */ /* 0x000fea000b800000 */
[----:B------:R-:W1:Y:S01]  /*4ef0*/  LDC R0, c[0x0][0xb30] ;  /* 0x0002cc00ff007b82 */ /* 0x000e620000000800 */
[----:B------:R-:W2:Y:S01]  /*4f00*/  LDCU.64 UR8, c[0x0][0x888] ;  /* 0x00011100ff0877ac */ /* 0x000ea20008000a00 */
[----:B------:R-:W-:Y:S02]  /*4f10*/  HFMA2 R27, -RZ, RZ, 0, 0 ;  /* 0x00000000ff1b7431 */ /* 0x000fe400000001ff */
[----:B------:R-:W-:Y:S01]  /*4f20*/  IMAD.MOV.U32 R29, RZ, RZ, 0x1 ;  /* 0x00000001ff1d7424 */ /* 0x000fe200078e00ff */
[----:B------:R-:W-:Y:S01]  /*4f30*/  MOV R25, 0x1000 ;  /* 0x0000100000197802 */ /* 0x000fe20000000f00 */
[----:B------:R-:W3:Y:S01]  /*4f40*/  LDCU.64 UR4, c[0x0][0x890] ;  /* 0x00011200ff0477ac */ /* 0x000ee20008000a00 */
[----:B------:R-:W-:Y:S01]  /*4f50*/  IMAD.MOV.U32 R28, RZ, RZ, RZ ;  /* 0x000000ffff1c7224 */ /* 0x000fe200078e00ff */
[----:B------:R-:W4:Y:S01]  /*4f60*/  LDC R24, c[0x0][0x370] ;  /* 0x0000dc00ff187b82 */ /* 0x000f220000000800 */
[----:B------:R-:W-:Y:S01]  /*4f70*/  UMOV UR7, 0x400 ;  /* 0x0000040000077882 */ /* 0x000fe20000000000 */
[----:B------:R-:W-:-:S02]  /*4f80*/  UPLOP3.LUT UP1, UPT, UPT, UPT, UPT, 0x40, 0x4 ;  /* 0x000000000004789c */ /* 0x000fc40003f2e870 */
[----:B------:R-:W-:-:S04]  /*4f90*/  ULEA UR7, UR37, UR7, 0x18 ;  /* 0x0000000725077291 */ /* 0x000fc8000f8ec0ff */
[----:B------:R-:W4:Y:S01]  /*4fa0*/  LDC R3, c[0x0][0xb0c] ;  /* 0x0002c300ff037b82 */ /* 0x000f220000000800 */
[----:B------:R-:W-:Y:S02]  /*4fb0*/  UIADD3 UR13, UPT, UPT, UR7, 0x1a8, URZ ;  /* 0x000001a8070d7890 */ /* 0x000fe4000fffe0ff */
[----:B--2---:R-:W-:Y:S02]  /*4fc0*/  UISETP.NE.U32.AND UP3, UPT, UR8, URZ, UPT ;  /* 0x000000ff0800728c */ /* 0x004fe4000bf65070 */
[----:B------:R-:W-:Y:S02]  /*4fd0*/  UIADD3 UR25, UPT, UPT, UR7, 0x1a0, URZ ;  /* 0x000001a007197890 */ /* 0x000fe4000fffe0ff */
[----:B---3--:R-:W-:Y:S01]  /*4fe0*/  UISETP.NE.U32.AND UP4, UPT, UR4, URZ, UPT ;  /* 0x000000ff0400728c */ /* 0x008fe2000bf85070 */
[----:B------:R-:W2:Y:S01]  /*4ff0*/  LDC R20, c[0x0][0xb20] ;  /* 0x0002c800ff147b82 */ /* 0x000ea20000000800 */
[----:B-1----:R-:W-:Y:S01]  /*5000*/  ISETP.NE.AND P1, PT, R0, 0x1, PT ;  /* 0x000000010000780c */ /* 0x002fe20003f25270 */
[----:B------:R-:W-:-:S02]  /*5010*/  UISETP.NE.AND.EX UP3, UPT, UR9, URZ, UPT, UP3 ;  /* 0x000000ff0900728c */ /* 0x000fc4000bf65330 */
[----:B------:R-:W-:Y:S02]  /*5020*/  UPRMT UR13, UR37, 0x654, UR13 ;  /* 0x00000654250d7896 */ /* 0x000fe4000800000d */
[----:B------:R-:W-:Y:S02]  /*5030*/  UISETP.NE.AND.EX UP4, UPT, UR5, URZ, UPT, UP4 ;  /* 0x000000ff0500728c */ /* 0x000fe4000bf85340 */
[----:B------:R-:W1:Y:S08]  /*5040*/  LDC.64 R30, c[0x0][0x348] ;  /* 0x0000d200ff1e7b82 */ /* 0x000e700000000a00 */
[----:B------:R-:W3:Y:S08]  /*5050*/  LDC.64 R14, c[0x0][0xb10] ;  /* 0x0002c400ff0e7b82 */ /* 0x000ef00000000a00 */
[----:B------:R-:W1:Y:S08]  /*5060*/  LDC.64 R6, c[0x0][0xb18] ;  /* 0x0002c600ff067b82 */ /* 0x000e700000000a00 */
[----:B------:R-:W1:Y:S08]  /*5070*/  LDC.64 R4, c[0x0][0xb28] ;  /* 0x0002ca00ff047b82 */ /* 0x000e700000000a00 */
[----:B--2-4-:R-:W1:Y:S02]  /*5080*/  LDC R21, c[0x0][0x374] ;  /* 0x0000dd00ff157b82 */ /* 0x014e640000000800 */
.L_x_117:
[C---:B------:R-:W-:Y:S02]  /*5090*/  LEA R0, R28.reuse, UR7, 0x3 ;  /* 0x000000071c007c11 */ /* 0x040fe4000f8e18ff */
[----:B------:R-:W-:Y:S02]  /*50a0*/  SHF.L.U32 R2, R27, 0x1f, RZ ;  /* 0x0000001f1b027819 */ /* 0x000fe400000006ff */
[----:B------:R-:W-:Y:S02]  /*50b0*/  LEA R16, R28, UR7, 0x4 ;  /* 0x000000071c107c11 */ /* 0x000fe4000f8e20ff */
[----:B--2---:R-:W2:Y:S02]  /*50c0*/  SYNCS.PHASECHK.TRANS64.TRYWAIT P0, [R0+URZ+0x1d0], R2 ;  /* 0x0001d002000075a7 */ /* 0x004ea400080011ff */
[----:B--2---:R-:W-:Y:S05]  /*50d0*/  @!P0 BRA `(.L_x_109) ;  /* 0x0000007000088947 */ /* 0x004fea0003800000 */
.L_x_221:
[----:B------:R-:W-:Y:S01]  /*50e0*/  ISETP.GE.AND P0, PT, R67, 0x1, PT ;  /* 0x000000014300780c */ /* 0x000fe20003f06270 */
[----:B------:R-:W4:Y:S01]  /*50f0*/  LDS.128 R16, [R16+0x260] ;  /* 0x0002600010107984 */ /* 0x000f220000000c00 */
[----:B--2---:R-:W-:Y:S01]  /*5100*/  VIADD R0, R0, 0x1e0 ;  /* 0x000001e000007836 */ /* 0x004fe20000000000 */
[----:B------:R-:W-:Y:S01]  /*5110*/  @!PT LDS RZ, [RZ] ;  /* 0x00000000fffff984 */ /* 0x000fe20000000800 */
[----:B------:R-:W-:Y:S01]  /*5120*/  @!PT LDS RZ, [RZ] ;  /* 0x00000000fffff984 */ /* 0x000fe20000000800 */
[----:B------:R-:W-:Y:S01]  /*5130*/  @!PT LDS RZ, [RZ] ;  /* 0x00000000fffff984 */ /* 0x000fe20000000800 */
[----:B------:R-:W-:Y:S01]  /*5140*/  @!PT LDS RZ, [RZ] ;  /* 0x00000000fffff984 */ /* 0x000fe20000000800 */
[----:B------:R2:W-:Y:S06]  /*5150*/  MEMBAR.ALL.CTA ;  /* 0x0000000000007992 */ /* 0x0005ec0000008000 */
[----:B--2---:R-:W2:Y:S01]  /*5160*/  FENCE.VIEW.ASYNC.S ;  /* 0x00000000000073c6 */ /* 0x004ea20000000000 */
[----:B------:R-:W-:Y:S04]  /*5170*/  PRMT R0, RZ, 0x654, R0 ;  /* 0x00000654ff007816 */ /* 0x000fe80000000000 */
[----:B--2---:R2:W-:Y:S01]  /*5180*/  SYNCS.ARRIVE.TRANS64.RED.A1T0 RZ, [R0+URZ], RZ ;  /* 0x000000ff00ff79a7 */ /* 0x0045e200081004ff */
[----:B----4-:R-:W-:Y:S11]  /*5190*/  LOP3.LUT P3, RZ, R18, 0x1, RZ, 0xc0, !PT ;  /* 0x0000000112ff7812 */ /* 0x010ff6000786c0ff */
[----:B------:R-:W-:Y:S02]  /*51a0*/  @!UPT UIADD3 URZ, UPT, UPT, URZ, URZ, URZ ;  /* 0x000000fffffff290 */ /* 0x000fe4000fffe0ff */
[----:B------:R-:W-:Y:S02]  /*51b0*/  @P3 MOV R11, R16 ;  /* 0x00000010000b3202 */ /* 0x000fe40000000f00 */
[----:B------:R-:W-:Y:S01]  /*51c0*/  @P3 LOP3.LUT R10, R17, 0xffff, RZ, 0xc0, !PT ;  /* 0x0000ffff110a3812 */ /* 0x000fe200078ec0ff */
[----:B--2---:R-:W-:Y:S06]  /*51d0*/  @!P0 BRA `(.L_x_110) ;  /* 0x0000000000a48947 */ /* 0x004fec0003800000 */
[-C--:B-1----:R-:W-:Y:S01]  /*51e0*/  IMAD.HI.U32 R0, R21, R7.reuse, RZ ;  /* 0x0000000715007227 */ /* 0x082fe200078e00ff */
[----:B------:R-:W-:Y:S02]  /*51f0*/  ISETP.NE.AND P0, PT, R6, 0x1, PT ;  /* 0x000000010600780c */ /* 0x000fe40003f05270 */
[----:B------:R-:W-:Y:S01]  /*5200*/  ISETP.NE.AND P2, PT, R67, 0x1, PT ;  /* 0x000000014300780c */ /* 0x000fe20003f45270 */
[----:B---3--:R-:W-:Y:S01]  /*5210*/  IMAD.HI.U32 R9, R24, R14, RZ ;  /* 0x0000000e18097227 */ /* 0x008fe200078e00ff */
[----:B------:R-:W-:Y:S02]  /*5220*/  SHF.R.U32.HI R0, RZ, R20, R0 ;  /* 0x00000014ff007219 */ /* 0x000fe40000011600 */
[----:B------:R-:W-:Y:S01]  /*5230*/  ISETP.NE.AND P4, PT, R3, 0x1, PT ;  /* 0x000000010300780c */ /* 0x000fe20003f85270 */
[----:B------:R-:W-:Y:S01]  /*5240*/  IMAD.HI.U32 R13, R10, R7, RZ ;  /* 0x000000070a0d7227 */ /* 0x000fe200078e00ff */
[----:B------:R-:W-:Y:S02]  /*5250*/  SHF.R.U32.HI R9, RZ, R15, R9 ;  /* 0x0000000fff097219 */ /* 0x000fe40000011609 */
[----:B------:R-:W-:Y:S01]  /*5260*/  SEL R0, R21, R0, !P0 ;  /* 0x0000000015007207 */ /* 0x000fe20004000000 */
[----:B------:R-:W-:Y:S01]  /*5270*/  IMAD.HI.U32 R12, R11, R14, RZ ;  /* 0x0000000e0b0c7227 */ /* 0x000fe200078e00ff */
[----:B------:R-:W-:Y:S03]  /*5280*/  SEL R9, R24, R9, !P4 ;  /* 0x0000000918097207 */ /* 0x000fe60006000000 */
[-C--:B------:R-:W-:Y:S01]  /*5290*/  IMAD.HI.U32 R8, R0, R4.reuse, RZ ;  /* 0x0000000400087227 */ /* 0x080fe200078e00ff */
[----:B------:R-:W-:Y:S03]  /*52a0*/  SHF.R.U32.HI R12, RZ, R15, R12 ;  /* 0x0000000fff0c7219 */ /* 0x000fe6000001160c */
[----:B------:R-:W-:Y:S01]  /*52b0*/  IMAD.HI.U32 R2, R9, R4, RZ ;  /* 0x0000000409027227 */ /* 0x000fe200078e00ff */
[-C--:B------:R-:W-:Y:S02]  /*52c0*/  @P2 SHF.R.U32.HI R0, RZ, R5.reuse, R8 ;  /* 0x00000005ff002219 */ /* 0x080fe40000011608 */
[----:B------:R-:W-:Y:S02]  /*52d0*/  SHF.R.U32.HI R8, RZ, R20, R13 ;  /* 0x00000014ff087219 */ /* 0x000fe4000001160d */
[----:B------:R-:W-:Y:S01]  /*52e0*/  @P2 SHF.R.U32.HI R9, RZ, R5, R2 ;  /* 0x00000005ff092219 */ /* 0x000fe20000011602 */
[----:B------:R-:W-:Y:S01]  /*52f0*/  IMAD R0, R67, R0, RZ ;  /* 0x0000000043007224 */ /* 0x000fe200078e02ff */
[----:B------:R-:W-:Y:S02]  /*5300*/  SEL R8, R10, R8, !P0 ;  /* 0x000000080a087207 */ /* 0x000fe40004000000 */
[----:B------:R-:W-:Y:S01]  /*5310*/  SEL R2, R11, R12, !P4 ;  /* 0x0000000c0b027207 */ /* 0x000fe20006000000 */
[C---:B------:R-:W-:Y:S01]  /*5320*/  IMAD R12, R67.reuse, R9, RZ ;  /* 0x00000009430c7224 */ /* 0x040fe200078e02ff */
[C---:B------:R-:W-:Y:S01]  /*5330*/  ISETP.GE.AND P0, PT, R8.reuse, R0, PT ;  /* 0x000000000800720c */ /* 0x040fe20003f06270 */
[----:B------:R-:W-:Y:S03]  /*5340*/  IMAD.HI.U32 R0, R8, R4, RZ ;  /* 0x0000000408007227 */ /* 0x000fe600078e00ff */
[----:B------:R-:W-:Y:S02]  /*5350*/  ISETP.GE.OR P0, PT, R2, R12, P0 ;  /* 0x0000000c0200720c */ /* 0x000fe40000706670 */
[-C--:B------:R-:W-:Y:S04]  /*5360*/  SHF.R.U32.HI R0, RZ, R5.reuse, R0 ;  /* 0x00000005ff007219 */ /* 0x080fe80000011600 */
[----:B------:R-:W-:Y:S05]  /*5370*/  SEL R13, R8, R0, !P2 ;  /* 0x00000000080d7207 */ /* 0x000fea0005000000 */
[----:B------:R-:W-:Y:S02]  /*5380*/  IMAD.MOV R12, RZ, RZ, -R13 ;  /* 0x000000ffff0c7224 */ /* 0x000fe400078e0a0d */
[C---:B------:R-:W-:Y:S04]  /*5390*/  @!P0 IMAD.HI.U32 R0, R2.reuse, R4, RZ ;  /* 0x0000000402008227 */ /* 0x040fe800078e00ff */
[----:B------:R-:W-:Y:S01]  /*53a0*/  IMAD R12, R67, R12, R8 ;  /* 0x0000000c430c7224 */ /* 0x000fe200078e0208 */
[----:B------:R-:W-:Y:S04]  /*53b0*/  @!P0 SHF.R.U32.HI R0, RZ, R5, R0 ;  /* 0x00000005ff008219 */ /* 0x000fe80000011600 */
[----:B------:R-:W-:Y:S04]  /*53c0*/  @!P0 SEL R0, R2, R0, !P2 ;  /* 0x0000000002008207 */ /* 0x000fe80005000000 */
[----:B------:R-:W-:Y:S01]  /*53d0*/  @!P0 IADD3 R13, PT, PT, R13, -R0, RZ ;  /* 0x800000000d0d8210 */ /* 0x000fe20007ffe0ff */
[----:B------:R-:W-:Y:S01]  /*53e0*/  @!P0 IMAD R0, R9, R12, R0 ;  /* 0x0000000c09008224 */ /* 0x000fe200078e0200 */
[----:B------:R-:W-:Y:S01]  /*53f0*/  IADD3 R9, PT, PT, -R8, RZ, RZ ;  /* 0x000000ff08097210 */ /* 0x000fe20007ffe1ff */
[--C-:B------:R-:W-:Y:S02]  /*5400*/  IMAD.MOV R12, RZ, RZ, -R2.reuse ;  /* 0x000000ffff0c7224 */ /* 0x100fe400078e0a02 */
[----:B------:R-:W-:Y:S02]  /*5410*/  @!P0 IMAD R8, R13, R67, R2 ;  /* 0x000000430d088224 */ /* 0x000fe400078e0202 */
[----:B------:R-:W-:Y:S02]  /*5420*/  @!P0 IMAD.MOV.U32 R2, RZ, RZ, R0 ;  /* 0x000000ffff028224 */ /* 0x000fe400078e0000 */
[----:B------:R-:W-:Y:S02]  /*5430*/  IMAD R11, R3, R12, R11 ;  /* 0x0000000c030b7224 */ /* 0x000fe400078e020b */
[----:B------:R-:W-:Y:S02]  /*5440*/  IMAD R10, R6, R9, R10 ;  /* 0x00000009060a7224 */ /* 0x000fe400078e020a */
[----:B------:R-:W-:Y:S02]  /*5450*/  IMAD R11, R2, R3, R11 ;  /* 0x00000003020b7224 */ /* 0x000fe400078e020b */
[----:B------:R-:W-:Y:S02]  /*5460*/  IMAD R10, R8, R6, R10 ;  /* 0x00000006080a7224 */ /* 0x000fe400078e020a */
.L_x_110:
[----:B------:R-:W-:Y:S05]  /*5470*/  BRA.U UP1, `(.L_x_111) ;  /* 0x0000000101107547 */ /* 0x000fea000b800000 */
[----:B------:R-:W-:Y:S04]  /*5480*/  MOV R2, UR6 ;  /* 0x0000000600027c02 */ /* 0x000fe80008000f00 */
[----:B------:R-:W-:Y:S04]  /*5490*/  SHF.L.U32 R2, R2, 0x1f, RZ ;  /* 0x0000001f02027819 */ /* 0x000fe800000006ff */
[----:B------:R-:W2:Y:S02]  /*54a0*/  SYNCS.PHASECHK.TRANS64.TRYWAIT P0, [UR7+0x1c8], R2 ;  /* 0x0001c802ff0075a7 */ /* 0x000ea40008001107 */
[----:B--2---:R-:W-:Y:S05]  /*54b0*/  @!P0 BRA `(.L_x_112) ;  /* 0x0000006c00248947 */ /* 0x004fea0003800000 */
.L_x_111:
[----:B------:R-:W-:Y:S02]  /*54c0*/  R2UR UR26, R22 ;  /* 0x00000000161a72ca */ /* 0x000fe400000e0000 */
[----:B------:R-:W-:Y:S02]  /*54d0*/  R2UR UR27, R23 ;  /* 0x00000000171b72ca */ /* 0x000fe400000e0000 */
[----:B------:R-:W-:Y:S02]  /*54e0*/  ISETP.NE.U32.AND P2, PT, RZ, UR4, PT ;  /* 0x00000004ff007c0c */ /* 0x000fe4000bf45070 */
[----:B------:R-:W-:Y:S02]  /*54f0*/  SHF.L.U32 R22, R29, 0x1f, RZ ;  /* 0x0000001f1d167819 */ /* 0x000fe400000006ff */
[----:B------:R-:W-:Y:S05]  /*5500*/  ISETP.NE.AND.EX P2, PT, RZ, UR5, PT, P2 ;  /* 0x00000005ff007c0c */ /* 0x000fea000bf45320 */
[----:B------:R-:W-:Y:S02]  /*5510*/  USHF.L.U32 UR26, UR26, 0x7, URZ ;  /* 0x000000071a1a7899 */ /* 0x000fe400080006ff */
[----:B------:R-:W-:Y:S01]  /*5520*/  USHF.L.U32 UR27, UR27, 0x6, URZ ;  /* 0x000000061b1b7899 */ /* 0x000fe200080006ff */
[----:B------:R-:W-:Y:S11]  /*5530*/  BRA.U !UP4, `(.L_x_113) ;  /* 0x000000010c347547 */ /* 0x000ff6000b800000 */
[----:B------:R-:W-:Y:S01]  /*5540*/  UPLOP3.LUT UP0, UPT, UPT, UPT, UP3, 0x80, 0x8 ;  /* 0x000000000008789c */ /* 0x000fe20003f0f030 */
[----:B--2---:R-:W-:Y:S02]  /*5550*/  HFMA2 R0, -RZ, RZ, 0, 5.9604644775390625e-08 ;  /* 0x00000001ff007431 */ /* 0x004fe400000001ff */
[----:B------:R-:W-:Y:S03]  /*5560*/  IMAD.MOV.U32 R92, RZ, RZ, 0x1 ;  /* 0x00000001ff5c7424 */ /* 0x000fe600078e00ff */
[----:B------:R-:W-:Y:S05]  /*5570*/  PLOP3.LUT P0, PT, PT, PT, UP0, 0x80, 0x8 ;  /* 0x000000000008781c */ /* 0x000fea0003f0f008 */
[----:B------:R-:W2:Y:S01]  /*5580*/  @UP0 LDCU.64 UR10, c[0x0][0x888] ;  /* 0x00011100ff0a07ac */ /* 0x000ea20008000a00 */
[----:B------:R-:W-:Y:S07]  /*5590*/  @UP0 UIMAD UR8, UR36, UR4, URZ ;  /* 0x00000004240802a4 */ /* 0x000fee000f8e02ff */
[----:B------:R-:W-:Y:S01]  /*55a0*/  @!P0 PRMT R92, R0, 0x7610, R92 ;  /* 0x00007610005c8816 */ /* 0x000fe2000000005c */
[----:B--2---:R-:W-:Y:S03]  /*55b0*/  @UP0 UIMAD.WIDE UR10, UR8, 0x4, UR10 ;  /* 0x00000004080a08a5 */ /* 0x004fe6000f8e020a */
[----:B------:R-:W2:Y:S03]  /*55c0*/  @!UP0 LDCU UR8, c[0x0][0x880] ;  /* 0x00011000ff0887ac */ /* 0x000ea60008000800 */
[----:B-----5:R-:W-:Y:S01]  /*55d0*/  IMAD.U32 R80, RZ, RZ, UR10 ;  /* 0x0000000aff507e24 */ /* 0x020fe2000f8e00ff */
[----:B------:R-:W-:Y:S05]  /*55e0*/  MOV R81, UR11 ;  /* 0x0000000b00517c02 */ /* 0x000fea0008000f00 */
[----:B------:R4:W5:Y:S02]  /*55f0*/  @P0 LDG.E R80, desc[UR38][R80.64] ;  /* 0x0000002650500981 */ /* 0x000964000c1e1900 */
[----:B--2-4-:R-:W-:Y:S07]  /*5600*/  @!P0 IMAD.U32 R80, RZ, RZ, UR8 ;  /* 0x00000008ff508e24 */ /* 0x014fee000f8e00ff */
.L_x_113:
[----:B-----5:R-:W-:Y:S01]  /*5610*/  @!P2 FSETP.EQ.AND P0, PT, R80, RZ, PT ;  /* 0x000000ff5000a20b */ /* 0x020fe20003f02000 */
[----:B------:R-:W-:Y:S01]  /*5620*/  @!UPT UIADD3 URZ, UPT, UPT, URZ, URZ, URZ ;  /* 0x000000fffffff290 */ /* 0x000fe2000fffe0ff */
[----:B------:R-:W-:Y:S11]  /*5630*/  @!P2 BRA `(.L_x_114) ;  /* 0x000000000014a947 */ /* 0x000ff60003800000 */
[----:B------:R-:W-:Y:S02]  /*5640*/  LOP3.LUT P2, RZ, R92, 0xff, RZ, 0xc0, !PT ;  /* 0x000000ff5cff7812 */ /* 0x000fe4000784c0ff */
[----:B------:R-:W-:Y:S04]  /*5650*/  PLOP3.LUT P0, PT, PT, PT, UP0, 0x80, 0x8 ;  /* 0x000000000008781c */ /* 0x000fe80003f0f008 */
[----:B------:R-:W-:Y:S07]  /*5660*/  PLOP3.LUT P0, PT, P0, PT, PT, 0x8, 0x80 ;  /* 0x000000000080781c */ /* 0x000fee000070e170 */
[----:B------:R-:W-:Y:S11]  /*5670*/  @P2 FSETP.EQ.AND P0, PT, R80, RZ, PT ;  /* 0x000000ff5000220b */ /* 0x000ff60003f02000 */
[----:B------:R-:W-:Y:S02]  /*5680*/  @!UPT UIADD3 URZ, UPT, UPT, URZ, URZ, URZ ;  /* 0x000000fffffff290 */ /* 0x000fe4000fffe0ff */
.L_x_114:
[----:B------:R-:W4:Y:S01]  /*5690*/  SYNCS.PHASECHK.TRANS64.TRYWAIT P2, [UR7+0x1b0], R22 ;  /* 0x0001b016ff0075a7 */ /* 0x000f220008041107 */
[----:B------:R-:W-:Y:S04]  /*56a0*/  ELECT P4, URZ, PT ;  /* 0x0000000000ff782f */ /* 0x000fe80003880000 */
[----:B------:R-:W-:Y:S11]  /*56b0*/  PLOP3.LUT P4, PT, P0, P4, PT, 0xf2, 0x2f ;  /* 0x00000000002f781c */ /* 0x000ff60000789e72 */
[----:B------:R-:W-:Y:S02]  /*56c0*/  @!UPT UIADD3 URZ, UPT, UPT, URZ, URZ, URZ ;  /* 0x000000fffffff290 */ /* 0x000fe4000fffe0ff */
[----:B-1----:R-:W-:Y:S05]  /*56d0*/  @!P4 IADD3 R8, P0, PT, R30, 0x580, RZ ;  /* 0x000005801e08c810 */ /* 0x002fea0007f1e0ff */
[----:B--2---:R-:W-:Y:S01]  /*56e0*/  @!P4 IMAD.X R2, RZ, RZ, R31, P0 ;  /* 0x000000ffff02c224 */ /* 0x004fe200000e061f */
[----:B----4-:R-:W-:Y:S07]  /*56f0*/  @!P2 BRA `(.L_x_115) ;  /* 0x0000006800aca947 */ /* 0x010fee0003800000 */
.L_x_224:
[----:B------:R-:W2:Y:S01]  /*5700*/  LDC.64 R12, c[0x0][0xb18] ;  /* 0x0002c600ff0c7b82 */ /* 0x000ea20000000a00 */
[----:B------:R-:W-:Y:S01]  /*5710*/  @!P4 R2UR UR8, R2 ;  /* 0x000000000208c2ca */ /* 0x000fe200000e0000 */
[----:B------:R-:W-:Y:S01]  /*5720*/  VOTEU.ALL UP1, P4 ;  /* 0x0000000000ff7886 */ /* 0x000fe20002020000 */
[----:B------:R-:W-:Y:S01]  /*5730*/  @!P4 R2UR UR9, R8 ;  /* 0x000000000809c2ca */ /* 0x000fe200000e0000 */
[----:B------:R-:W-:Y:S01]  /*5740*/  VOTEU.ALL UP2, P4 ;  /* 0x0000000000ff7886 */ /* 0x000fe20002040000 */
[----:B------:R-:W-:Y:S03]  /*5750*/  UMOV UR16, 0x0 ;  /* 0x0000000000107882 */ /* 0x000fe60000000000 */
[----:B------:R-:W4:Y:S01]  /*5760*/  @!P1 LDC R2, c[0x0][0xb0c] ;  /* 0x0002c300ff029b82 */ /* 0x000f220000000800 */
[----:B------:R-:W-:Y:S01]  /*5770*/  @!UP1 UIADD3 UR24, UPT, UPT, UR7, 0x300, URZ ;  /* 0x0000030007189890 */ /* 0x000fe2000fffe0ff */
[----:B-1----:R-:W-:Y:S01]  /*5780*/  @!P4 IMAD.MOV.U32 R0, RZ, RZ, 0x1000 ;  /* 0x00001000ff00c424 */ /* 0x002fe200078e00ff */
[----:B------:R-:W-:Y:S01]  /*5790*/  UMOV UR17, 0x10000000 ;  /* 0x1000000000117882 */ /* 0x000fe20000000000 */
[----:B------:R-:W-:Y:S01]  /*57a0*/  UMOV UR28, UR36 ;  /* 0x00000024001c7c82 */ /* 0x000fe20008000000 */
[----:B------:R-:W-:Y:S01]  /*57b0*/  @!UP1 UIADD3 UR10, UPT, UPT, UR26, 0x40, URZ ;  /* 0x000000401a0a9890 */ /* 0x000fe2000fffe0ff */
[----:B------:R-:W-:Y:S01]  /*57c0*/  @P3 SHF.R.U32.HI R26, RZ, 0x10, R17 ;  /* 0x00000010ff1a3819 */ /* 0x000fe20000011611 */
[----:B------:R-:W-:Y:S01]  /*57d0*/  UMOV UR11, UR27 ;  /* 0x0000001b000b7c82 */ /* 0x000fe20008000000 */
[----:B------:R-:W-:Y:S01]  /*57e0*/  IMAD.U32 R9, RZ, RZ, UR8 ;  /* 0x00000008ff097e24 */ /* 0x000fe2000f8e00ff */
[----:B------:R-:W-:Y:S01]  /*57f0*/  @!UP1 UIADD3 UR8, UPT, UPT, UR7, 0xb00, URZ ;  /* 0x00000b0007089890 */ /* 0x000fe2000fffe0ff */
[----:B------:R-:W-:Y:S01]  /*5800*/  IMAD.U32 R8, RZ, RZ, UR9 ;  /* 0x00000009ff087e24 */ /* 0x000fe2000f8e00ff */
[----:B------:R-:W-:Y:S01]  /*5810*/  VOTEU.ALL UP1, P4 ;  /* 0x0000000000ff7886 */ /* 0x000fe20002020000 */
[----:B------:R-:W-:Y:S01]  /*5820*/  UMOV UR9, UR25 ;  /* 0x0000001900097c82 */ /* 0x000fe20008000000 */
[----:B------:R-:W-:Y:S01]  /*5830*/  @!P4 R2UR UR19, R9 ;  /* 0x000000000913c2ca */ /* 0x000fe200000e0000 */
[----:B------:R-:W-:Y:S01]  /*5840*/  UMOV UR12, UR36 ;  /* 0x00000024000c7c82 */ /* 0x000fe20008000000 */
[----:B------:R-:W-:Y:S01]  /*5850*/  @!P4 R2UR UR18, R8 ;  /* 0x000000000812c2ca */ /* 0x000fe200000e0000 */
[----:B------:R-:W-:Y:S01]  /*5860*/  UPRMT UR14, UR37, 0x654, UR25 ;  /* 0x00000654250e7896 */ /* 0x000fe20008000019 */
[----:B------:R-:W1:Y:S01]  /*5870*/  LDC.64 R8, c[0x0][0xb10] ;  /* 0x0002c400ff087b82 */ /* 0x000e620000000a00 */
[----:B------:R-:W-:Y:S10]  /*5880*/  VIADD R28, R28, 0x1 ;  /* 0x000000011c1c7836 */ /* 0x000ff40000000000 */
[----:B------:R1:W-:Y:S01]  /*5890*/  @!UP2 UTMALDG.3D [UR24], [UR18], desc[UR16] ;  /* 0x000010181200a5b4 */ /* 0x0003e20008011000 */
[----:B------:R1:W-:Y:S01]  /*58a0*/  @!UP1 UTMALDG.3D [UR8], [UR18], desc[UR16] ;  /* 0x00001008120095b4 */ /* 0x0003e20008011000 */
[----:B------:R5:W-:Y:S01]  /*58b0*/  @!P4 SYNCS.ARRIVE.TRANS64.RED.A0TR RZ, [UR7+0x1a0], R0 ;  /* 0x0001a000ffffc9a7 */ /* 0x000be20008300407 */
[C---:B-1----:R-:W-:Y:S01]  /*58c0*/  @!P1 IMAD.HI.U32 R8, R11.reuse, R8, RZ ;  /* 0x000000080b089227 */ /* 0x042fe200078e00ff */
[----:B--2---:R-:W-:Y:S02]  /*58d0*/  @!P1 ISETP.NE.AND P0, PT, R12, 0x1, PT ;  /* 0x000000010c00980c */ /* 0x004fe40003f05270 */
[----:B----4-:R-:W-:Y:S01]  /*58e0*/  @!P1 ISETP.NE.AND P2, PT, R2, 0x1, PT ;  /* 0x000000010200980c */ /* 0x010fe20003f45270 */
[C---:B------:R-:W-:Y:S01]  /*58f0*/  @!P1 IMAD.HI.U32 R13, R10.reuse, R13, RZ ;  /* 0x0000000d0a0d9227 */ /* 0x040fe200078e00ff */
[----:B------:R-:W-:Y:S04]  /*5900*/  @!P1 SHF.R.U32.HI R8, RZ, R9, R8 ;  /* 0x00000009ff089219 */ /* 0x000fe80000011608 */
[----:B------:R-:W-:Y:S01]  /*5910*/  @!P1 SEL R8, R11, R8, !P2 ;  /* 0x000000080b089207 */ /* 0x000fe20005000000 */
[----:B------:R-:W-:Y:S01]  /*5920*/  SYNCS.ARRIVE.TRANS64.RED.A1T0 RZ, [UR14], RZ ;  /* 0x000000ffffff79a7 */ /* 0x000fe2000810040e */
[----:B------:R-:W1:Y:S01]  /*5930*/  SYNCS.PHASECHK.TRANS64.TRYWAIT P5, [UR7+0x1b8], R22 ;  /* 0x0001b816ff0075a7 */ /* 0x000e6200080a1107 */
[----:B-----5:R-:W2:Y:S02]  /*5940*/  @!P1 LDC R0, c[0x0][0xb20] ;  /* 0x0002c800ff009b82 */ /* 0x020ea40000000800 */
[----:B--2---:R-:W-:Y:S04]  /*5950*/  @!P1 SHF.R.U32.HI R0, RZ, R0, R13 ;  /* 0x00000000ff009219 */ /* 0x004fe8000001160d */
[----:B------:R-:W-:Y:S05]  /*5960*/  @!P1 SEL R9, R10, R0, !P0 ;  /* 0x000000000a099207 */ /* 0x000fea0004000000 */
[----:B------:R-:W-:Y:S02]  /*5970*/  @!P1 IMAD.IADD R0, R9, 0x1, -R8 ;  /* 0x0000000109009824 */ /* 0x000fe400078e0a08 */
[----:B------:R-:W-:Y:S02]  /*5980*/  @!P1 IMAD.IADD R8, R8, 0x1, -R9 ;  /* 0x0000000108089824 */ /* 0x000fe400078e0a09 */
[----:B------:R-:W-:Y:S02]  /*5990*/  @!P1 IMAD R11, R0, R2, R11 ;  /* 0x00000002000b9224 */ /* 0x000fe400078e020b */
[----:B------:R-:W-:Y:S01]  /*59a0*/  @!P1 IMAD R10, R8, R12, R10 ;  /* 0x0000000c080a9224 */ /* 0x000fe200078e020a */
[----:B-1----:R-:W-:Y:S06]  /*59b0*/  @!P5 BRA `(.L_x_116) ;  /* 0x000000680014d947 */ /* 0x002fec0003800000 */
.L_x_226:
[----:B------:R-:W-:Y:S01]  /*59c0*/  @!P4 IADD3 R2, P0, PT, R30, 0x580, RZ ;  /* 0x000005801e02c810 */ /* 0x000fe20007f1e0ff */
[----:B------:R-:W-:Y:S01]  /*59d0*/  VOTEU.ALL UP1, P4 ;  /* 0x0000000000ff7886 */ /* 0x000fe20002020000 */
[----:B------:R-:W-:Y:S01]  /*59e0*/  VOTEU.ALL UP2, P4 ;  /* 0x0000000000ff7886 */ /* 0x000fe20002040000 */
[----:B------:R-:W-:Y:S01]  /*59f0*/  UMOV UR14, 0x0 ;  /* 0x00000000000e7882 */ /* 0x000fe20000000000 */
[----:B------:R-:W-:Y:S01]  /*5a00*/  @!P4 R2UR UR9, R2 ;  /* 0x000000000209c2ca */ /* 0x000fe200000e0000 */
[----:B-1----:R-:W-:Y:S01]  /*5a10*/  @!P4 IMAD.X R0, RZ, RZ, R31, P0 ;  /* 0x000000ffff00c224 */ /* 0x002fe200000e061f */
[----:B------:R-:W-:Y:S01]  /*5a20*/  @!UP1 UIADD3 UR17, UPT, UPT, UR7, 0x1a8, URZ ;  /* 0x000001a807119890 */ /* 0x000fe2000fffe0ff */
[----:B------:R-:W-:Y:S01]  /*5a30*/  ISETP.NE.AND P0, PT, R28, 0x2, PT ;  /* 0x000000021c00780c */ /* 0x000fe20003f05270 */
[----:B------:R-:W-:Y:S01]  /*5a40*/  @!UP1 UIADD3 UR18, UPT, UPT, UR26, 0x20, URZ ;  /* 0x000000201a129890 */ /* 0x000fe2000fffe0ff */
[----:B------:R-:W-:Y:S01]  /*5a50*/  LOP3.LUT R29, R29, 0x1, RZ, 0x3c, !PT ;  /* 0x000000011d1d7812 */ /* 0x000fe200078e3cff */
[----:B------:R-:W-:Y:S01]  /*5a60*/  @!UP1 UIADD3 UR16, UPT, UPT, UR7, 0x1300, URZ ;  /* 0x0000130007109890 */ /* 0x000fe2000fffe0ff */
[----:B------:R-:W-:Y:S01]  /*5a70*/  @!P4 R2UR UR8, R0 ;  /* 0x000000000008c2ca */ /* 0x000fe200000e0000 */
[----:B------:R-:W-:Y:S01]  /*5a80*/  UMOV UR15, 0x10000000 ;  /* 0x10000000000f7882 */ /* 0x000fe20000000000 */
[----:B------:R-:W-:Y:S01]  /*5a90*/  UMOV UR19, UR27 ;  /* 0x0000001b00137c82 */ /* 0x000fe20008000000 */
[----:B------:R-:W-:Y:S01]  /*5aa0*/  UMOV UR20, UR36 ;  /* 0x0000002400147c82 */ /* 0x000fe20008000000 */
[----:B------:R-:W-:Y:S01]  /*5ab0*/  @!UP1 UIADD3 UR10, UPT, UPT, UR26, 0x60, URZ ;  /* 0x000000601a0a9890 */ /* 0x000fe2000fffe0ff */
[----:B------:R-:W-:Y:S01]  /*5ac0*/  SEL R0, RZ, 0x1, P0 ;  /* 0x00000001ff007807 */ /* 0x000fe20000000000 */
[----:B------:R-:W-:Y:S01]  /*5ad0*/  IMAD.U32 R8, RZ, RZ, UR9 ;  /* 0x00000009ff087e24 */ /* 0x000fe2000f8e00ff */
[----:B------:R-:W-:Y:S01]  /*5ae0*/  UMOV UR11, UR27 ;  /* 0x0000001b000b7c82 */ /* 0x000fe20008000000 */
[----:B------:R-:W-:Y:S01]  /*5af0*/  UMOV UR12, UR36 ;  /* 0x00000024000c7c82 */ /* 0x000fe20008000000 */
[----:B------:R-:W-:Y:S01]  /*5b00*/  UMOV UR9, UR17 ;  /* 0x0000001100097c82 */ /* 0x000fe20008000000 */
[----:B------:R-:W-:Y:S01]  /*5b10*/  @P3 R2UR UR36, R26 ;  /* 0x000000001a2432ca */ /* 0x000fe200000e0000 */
[----:B------:R-:W-:Y:S01]  /*5b20*/  IMAD.IADD R22, R10, 0x1, R82 ;  /* 0x000000010a167824 */ /* 0x000fe200078e0252 */
[----:B------:R-:W-:Y:S01]  /*5b30*/  @!P4 R2UR UR22, R8 ;  /* 0x000000000816c2ca */ /* 0x000fe200000e0000 */
[----:B------:R-:W-:Y:S01]  /*5b40*/  IMAD.U32 R9, RZ, RZ, UR8 ;  /* 0x00000008ff097e24 */ /* 0x000fe2000f8e00ff */
[----:B------:R-:W-:Y:S01]  /*5b50*/  @!UP1 UIADD3 UR8, UPT, UPT, UR7, 0x1b00, URZ ;  /* 0x00001b0007089890 */ /* 0x000fe2000fffe0ff */
[----:B------:R-:W-:Y:S01]  /*5b60*/  LOP3.LUT R27, R27, R0, RZ, 0x3c, !PT ;  /* 0x000000001b1b7212 */ /* 0x000fe200078e3cff */
[----:B------:R-:W-:Y:S01]  /*5b70*/  VOTEU.ALL UP1, P4 ;  /* 0x0000000000ff7886 */ /* 0x000fe20002020000 */
[----:B------:R-:W-:Y:S01]  /*5b80*/  IMAD.IADD R23, R11, 0x1, R83 ;  /* 0x000000010b177824 */ /* 0x000fe200078e0253 */
[----:B------:R-:W-:Y:S02]  /*5b90*/  @!P4 R2UR UR23, R9 ;  /* 0x000000000917c2ca */ /* 0x000fe400000e0000 */
[----:B------:R-:W-:Y:S11]  /*5ba0*/  SEL R28, R28, RZ, P0 ;  /* 0x000000ff1c1c7207 */ /* 0x000ff60000000000 */
[----:B------:R2:W-:Y:S01]  /*5bb0*/  @!UP2 UTMALDG.3D [UR16], [UR22], desc[UR14] ;  /* 0x00000e101600a5b4 */ /* 0x0005e20008011000 */
[----:B------:R2:W-:Y:S01]  /*5bc0*/  @!UP1 UTMALDG.3D [UR8], [UR22], desc[UR14] ;  /* 0x00000e08160095b4 */ /* 0x0005e20008011000 */
[----:B------:R2:W-:Y:S01]  /*5bd0*/  @!P4 SYNCS.ARRIVE.TRANS64.RED.A0TR RZ, [UR7+0x1a8], R25 ;  /* 0x0001a819ffffc9a7 */ /* 0x0005e20008300407 */
[----:B------:R-:W-:Y:S01]  /*5be0*/  UPLOP3.LUT UP1, UPT, UPT, UPT, UPT, 0x80, 0x8 ;  /* 0x000000000008789c */ /* 0x000fe20003f2f070 */
[----:B------:R-:W-:Y:S01]  /*5bf0*/  SYNCS.ARRIVE.TRANS64.RED.A1T0 RZ, [UR13], RZ ;  /* 0x000000ffffff79a7 */ /* 0x000fe2000810040d */
[----:B------:R-:W-:Y:S09]  /*5c00*/  @P3 BRA `(.L_x_117) ;  /* 0xfffffff400203947 */ /* 0x000ff2000383ffff */
[----:B------:R-:W-:-:S04]  /*5c10*/  SHF.L.U32 R2, R29, 0x1f, RZ ;  /* 0x0000001f1d027819 */ /* 0x000fc800000006ff */
[----:B------:R-:W1:Y:S02]  /*5c20*/  SYNCS.PHASECHK.TRANS64.TRYWAIT P0, [UR7+0x1b0], R2 ;  /* 0x0001b002ff0075a7 */ /* 0x000e640008001107 */
[----:B-1----:R-:W-:Y:S05]  /*5c30*/  @!P0 BRA `(.L_x_118) ;  /* 0x00000064008c8947 */ /* 0x002fea0003800000 */
.L_x_228:
[----:B-1----:R-:W-:-:S07]  /*5c40*/  MOV R0, UR7 ;  /* 0x0000000700007c02 */ /* 0x002fce0008000f00 */
.L_x_119:
[----:B-1----:R-:W-:-:S04]  /*5c50*/  SHF.L.U32 R2, R29, 0x1f, RZ ;  /* 0x0000001f1d027819 */ /* 0x002fc800000006ff */
[----:B------:R1:W4:Y:S03]  /*5c60*/  SYNCS.PHASECHK.TRANS64.TRYWAIT P0, [R0+URZ+0x1b8], R2 ;  /* 0x0001b802000075a7 */ /* 0x00032600080011ff */
[----:B----4-:R-:W-:Y:S05]  /*5c70*/  @!P0 NANOSLEEP.SYNCS 0x989680 ;  /* 0x009896800000895d */ /* 0x010fea0003900000 */
[----:B------:R-:W4:Y:S02]  /*5c80*/  @!P0 SYNCS.PHASECHK.TRANS64 P0, [R0+URZ+0x1b8], R2 ;  /* 0x0001b802000085a7 */ /* 0x000f2400080010ff */
[----:B--2-4-:R-:W-:Y:S05]  /*5c90*/  @P0 EXIT ;  /* 0x000000000000094d */ /* 0x014fea0003800000 */
[----:B------:R-:W-:Y:S05]  /*5ca0*/  BRA `(.L_x_119) ;  /* 0xfffffffc00e87947 */ /* 0x000fea000383ffff */
.L_x_108:
[----:B------:R-:W-:-:S06]  /*5cb0*/  UISETP.GE.AND UP1, UPT, UR10, 0x4, UPT ;  /* 0x000000040a00788c */ /* 0x000fcc000bf26270 */
[----:B------:R-:W-:-:S13]  /*5cc0*/  PLOP3.LUT P0, PT, PT, PT, UP1, 0x80, 0x8 ;  /* 0x000000000008781c */ /* 0x000fda0003f0f018 */
[----:B------:R-:W-:Y:S05]  /*5cd0*/  @!P0 EXIT ;  /* 0x000000000000894d */ /* 0x000fea0003800000 */
[----:B------:R-:W-:Y:S01]  /*5ce0*/  BAR.SYNC.DEFER_BLOCKING 0x6, 0xa0 ;  /* 0x0182800000007b1d */ /* 0x000fe20000010000 */
[C---:B------:R-:W-:Y:S01]  /*5cf0*/  IMAD.SHL.U32 R110, R111.reuse, 0x20, RZ ;  /* 0x000000206f6e7824 */ /* 0x040fe200078e00ff */
[----:B------:R-:W-:Y:S01]  /*5d00*/  CS2R R106, SRZ ;  /* 0x00000000006a7805 */ /* 0x000fe2000001ff00 */
[----:B------:R-:W-:Y:S02]  /*5d10*/  IMAD.SHL.U32 R6, R112, 0x200000, RZ ;  /* 0x0020000070067824 */ /* 0x000fe400078e00ff */
[C---:B------:R-:W-:Y:S01]  /*5d20*/  IMAD.U32 R5, R111.reuse, 0x10000, RZ ;  /* 0x000100006f057824 */ /* 0x040fe200078e00ff */
[----:B------:R-:W-:Y:S02]  /*5d30*/  UMOV UR41, 0x400 ;  /* 0x0000040000297882 */ /* 0x000fe40000000000 */
[----:B------:R-:W1:Y:S01]  /*5d40*/  LDC R98, c[0x0][0x370] ;  /* 0x0000dc00ff627b82 */ /* 0x000e620000000800 */
[----:B------:R-:W-:Y:S01]  /*5d50*/  ULEA UR41, UR37, UR41, 0x18 ;  /* 0x0000002925297291 */ /* 0x000fe2000f8ec0ff */
[----:B------:R-:W-:Y:S01]  /*5d60*/  IMAD.SHL.U32 R2, R111, 0x4, RZ ;  /* 0x000000046f027824 */ /* 0x000fe200078e00ff */
[----:B------:R-:W-:Y:S01]  /*5d70*/  LOP3.LUT R6, R6, 0x200000, RZ, 0xc0, !PT ;  /* 0x0020000006067812 */ /* 0x000fe200078ec0ff */
[----:B------:R-:W-:Y:S01]  /*5d80*/  IMAD.SHL.U32 R3, R112, 0x400, RZ ;  /* 0x0000040070037824 */ /* 0x000fe200078e00ff */
[C---:B------:R-:W-:Y:S01]  /*5d90*/  LOP3.LUT R4, R110.reuse, 0x80, RZ, 0xc0, !PT ;  /* 0x000000806e047812 */ /* 0x040fe200078ec0ff */
[----:B------:R-:W-:Y:S01]  /*5da0*/  IMAD.MOV.U32 R70, RZ, RZ, RZ ;  /* 0x000000ffff467224 */ /* 0x000fe200078e00ff */
[----:B------:R-:W-:Y:S01]  /*5db0*/  LOP3.LUT R0, R110, 0xb60, RZ, 0xc0, !PT ;  /* 0x00000b606e007812 */ /* 0x000fe200078ec0ff */
[----:B------:R-:W2:Y:S01]  /*5dc0*/  LDC R97, c[0x0][0x374] ;  /* 0x0000dd00ff617b82 */ /* 0x000ea20000000800 */
[----:B------:R-:W-:Y:S01]  /*5dd0*/  LOP3.LUT R2, R4, 0x10, R2, 0xf8, !PT ;  /* 0x0000001004027812 */ /* 0x000fe200078ef802 */
[----:B------:R-:W-:Y:S01]  /*5de0*/  IMAD.MOV.U32 R108, RZ, RZ, RZ ;  /* 0x000000ffff6c7224 */ /* 0x000fe200078e00ff */
[----:B------:R-:W-:Y:S01]  /*5df0*/  LOP3.LUT R0, R0, 0x400, R3, 0xf8, !PT ;  /* 0x0000040000007812 */ /* 0x000fe200078ef803 */
[----:B------:R-:W-:Y:S01]  /*5e00*/  IMAD.MOV.U32 R96, RZ, RZ, RZ ;  /* 0x000000ffff607224 */ /* 0x000fe200078e00ff */
[----:B------:R-:W-:Y:S01]  /*5e10*/  LOP3.LUT R5, R6, 0x400000, R5, 0xf8, !PT ;  /* 0x0040000006057812 */ /* 0x000fe200078ef805 */
[----:B------:R-:W-:Y:S01]  /*5e20*/  IMAD.MOV.U32 R105, RZ, RZ, RZ ;  /* 0x000000ffff697224 */ /* 0x000fe200078e00ff */
[----:B------:R-:W-:Y:S01]  /*5e30*/  LOP3.LUT P0, RZ, R110, 0x80, RZ, 0xc0, !PT ;  /* 0x000000806eff7812 */ /* 0x000fe2000780c0ff */
[----:B------:R-:W3:Y:S01]  /*5e40*/  LDCU.64 UR46, c[0x0][0x348] ;  /* 0x00006900ff2e77ac */ /* 0x000ee20008000a00 */
[----:B------:R-:W4:Y:S01]  /*5e50*/  LDS R71, [UR41+0x280] ;  /* 0x00028029ff477984 */ /* 0x000f220008000800 */
[----:B------:R-:W-:-:S02]  /*5e60*/  LOP3.LUT R109, R0, R2, RZ, 0xfc, !PT ;  /* 0x00000002006d7212 */ /* 0x000fc400078efcff */
[----:B------:R-:W-:Y:S01]  /*5e70*/  P2R R0, PR, RZ, 0x1 ;  /* 0x00000001ff007803 */ /* 0x000fe20000000000 */
[----:B------:R-:W-:Y:S01]  /*5e80*/  UIADD3 UR40, UPT, UPT, UR41, 0x300, URZ ;  /* 0x0000030029287890 */ /* 0x000fe2000fffe0ff */
[----:B------:R-:W-:Y:S01]  /*5e90*/  LOP3.LUT R111, R111, 0x60, RZ, 0xc0, !PT ;  /* 0x000000606f6f7812 */ /* 0x000fe200078ec0ff */
[----:B------:R-:W-:Y:S01]  /*5ea0*/  UIADD3 UR43, UPT, UPT, UR41, 0x2300, URZ ;  /* 0x00002300292b7890 */ /* 0x000fe2000fffe0ff */
[----:B------:R-:W-:Y:S01]  /*5eb0*/  UMOV UR42, URZ ;  /* 0x000000ff002a7c82 */ /* 0x000fe20008000000 */
[----:B-1234-:R-:W-:-:S10]  /*5ec0*/  IMAD.IADD R71, R71, 0x1, R5 ;  /* 0x0000000147477824 */ /* 0x01efd400078e0205 */
.L_x_146:
[C---:B------:R-:W-:Y:S02]  /*5ed0*/  LEA R0, R96.reuse, UR41, 0x3 ;  /* 0x0000002960007c11 */ /* 0x040fe4000f8e18ff */
[----:B------:R-:W-:Y:S02]  /*5ee0*/  SHF.L.U32 R2, R107, 0x1f, RZ ;  /* 0x0000001f6b027819 */ /* 0x000fe400000006ff */
[----:B-1----:R-:W-:Y:S02]  /*5ef0*/  LEA R8, R96, UR41, 0x4 ;  /* 0x0000002960087c11 */ /* 0x002fe4000f8e20ff */
[----:B------:R-:W1:Y:S02]  /*5f00*/  SYNCS.PHASECHK.TRANS64.TRYWAIT P0, [R0+URZ+0x1d0], R2 ;  /* 0x0001d002000075a7 */ /* 0x000e6400080011ff */
[----:B-1----:R-:W-:Y:S05]  /*5f10*/  @!P0 BRA `(.L_x_120) ;  /* 0x0000006000ec8947 */ /* 0x002fea0003800000 */
.L_x_229:
        /* <DEDUP_REMOVED lines=11> */
[----:B--2---:R-:W-:-:S04]  /*5fd0*/  LOP3.LUT P3, RZ, R10, 0x1, RZ, 0xc0, !PT ;  /* 0x000000010aff7812 */ /* 0x004fc8000786c0ff */
[----:B------:R-:W-:-:S09]  /*5fe0*/  P2R R114, PR, RZ, 0x8 ;  /* 0x00000008ff727803 */ /* 0x000fd20000000000 */
[----:B------:R-:W-:Y:S02]  /*5ff0*/  @P3 MOV R103, R8 ;  /* 0x0000000800673202 */ /* 0x000fe40000000f00 */
[----:B------:R-:W-:Y:S01]  /*6000*/  @P3 LOP3.LUT R102, R9, 0xffff, RZ, 0xc0, !PT ;  /* 0x0000ffff09663812 */ /* 0x000fe200078ec0ff */
[----:B-1----:R-:W-:Y:S06]  /*6010*/  @!P0 BRA `(.L_x_121) ;  /* 0x0000000000b88947 */ /* 0x002fec0003800000 */
[----:B------:R-:W1:Y:S01]  /*6020*/  LDC.64 R4, c[0x0][0xb18] ;  /* 0x0002c600ff047b82 */ /* 0x000e620000000a00 */
[----:B------:R-:W-:-:S07]  /*6030*/  ISETP.NE.AND P0, PT, R67, 0x1, PT ;  /* 0x000000014300780c */ /* 0x000fce0003f05270 */
[----:B------:R-:W2:Y:S08]  /*6040*/  LDC.64 R6, c[0x0][0xb10] ;  /* 0x0002c400ff067b82 */ /* 0x000eb00000000a00 */
[----:B------:R-:W3:Y:S08]  /*6050*/  LDC R0, c[0x0][0xb20] ;  /* 0x0002c800ff007b82 */ /* 0x000ef00000000800 */
[----:B------:R-:W4:Y:S01]  /*6060*/  LDC R12, c[0x0][0xb0c] ;  /* 0x0002c300ff0c7b82 */ /* 0x000f220000000800 */
[----:B-1----:R-:W-:Y:S01]  /*6070*/  IMAD.HI.U32 R14, R97, R5, RZ ;  /* 0x00000005610e7227 */ /* 0x002fe200078e00ff */
[----:B------:R-:W-:-:S03]  /*6080*/  ISETP.NE.AND P1, PT, R4, 0x1, PT ;  /* 0x000000010400780c */ /* 0x000fc60003f25270 */
[----:B------:R-:W-:-:S03]  /*6090*/  IMAD.HI.U32 R5, R102, R5, RZ ;  /* 0x0000000566057227 */ /* 0x000fc600078e00ff */
[----:B------:R-:W1:Y:S01]  /*60a0*/  LDC.64 R2, c[0x0][0xb28] ;  /* 0x0002ca00ff027b82 */ /* 0x000e620000000a00 */
[----:B--2---:R-:W-:-:S04]  /*60b0*/  IMAD.HI.U32 R15, R98, R6, RZ ;  /* 0x00000006620f7227 */ /* 0x004fc800078e00ff */
[----:B------:R-:W-:Y:S01]  /*60c0*/  IMAD.HI.U32 R16, R103, R6, RZ ;  /* 0x0000000667107227 */ /* 0x000fe200078e00ff */
[-C--:B------:R-:W-:Y:S02]  /*60d0*/  SHF.R.U32.HI R15, RZ, R7.reuse, R15 ;  /* 0x00000007ff0f7219 */ /* 0x080fe4000001160f */
[-C--:B---3--:R-:W-:Y:S02]  /*60e0*/  SHF.R.U32.HI R14, RZ, R0.reuse, R14 ;  /* 0x00000000ff0e7219 */ /* 0x088fe4000001160e */
[----:B------:R-:W-:Y:S02]  /*60f0*/  SHF.R.U32.HI R5, RZ, R0, R5 ;  /* 0x00000000ff057219 */ /* 0x000fe40000011605 */
[----:B------:R-:W-:Y:S02]  /*6100*/  SEL R14, R97, R14, !P1 ;  /* 0x0000000e610e7207 */ /* 0x000fe40004800000 */
[----:B------:R-:W-:Y:S02]  /*6110*/  SHF.R.U32.HI R16, RZ, R7, R16 ;  /* 0x00000007ff107219 */ /* 0x000fe40000011610 */
[----:B----4-:R-:W-:-:S02]  /*6120*/  ISETP.NE.AND P2, PT, R12, 0x1, PT ;  /* 0x000000010c00780c */ /* 0x010fc40003f45270 */
[----:B------:R-:W-:Y:S02]  /*6130*/  SEL R5, R102, R5, !P1 ;  /* 0x0000000566057207 */ /* 0x000fe40004800000 */
[----:B------:R-:W-:Y:S02]  /*6140*/  SEL R15, R98, R15, !P2 ;  /* 0x0000000f620f7207 */ /* 0x000fe40005000000 */
[----:B------:R-:W-:Y:S01]  /*6150*/  SEL R16, R103, R16, !P2 ;  /* 0x0000001067107207 */ /* 0x000fe20005000000 */
[----:B-1----:R-:W-:-:S04]  /*6160*/  IMAD.HI.U32 R13, R14, R2, RZ ;  /* 0x000000020e0d7227 */ /* 0x002fc800078e00ff */
        /* <DEDUP_REMOVED lines=25> */
.L_x_121:
[----:B------:R-:W1:Y:S02]  /*6300*/  LDCU UR4, c[0x0][0xb30] ;  /* 0x00016600ff0477ac */ /* 0x000e640008000800 */
[----:B-1----:R-:W-:-:S09]  /*6310*/  UISETP.NE.AND UP0, UPT, UR4, 0x1, UPT ;  /* 0x000000010400788c */ /* 0x002fd2000bf05270 */
        /* <DEDUP_REMOVED lines=17> */
.L_x_122:
[----:B------:R-:W-:Y:S01]  /*6430*/  ULOP3.LUT UP0, URZ, UR40, 0x90, URZ, 0xc0, !UPT ;  /* 0x0000009028ff7892 */ /* 0x000fe2000f80c0ff */
[----:B------:R-:W-:Y:S02]  /*6440*/  IADD3 R96, PT, PT, R96, 0x1, RZ ;  /* 0x0000000160607810 */ /* 0x000fe40007ffe0ff */
[----:B------:R-:W-:-:S06]  /*6450*/  @P3 SHF.R.U32.HI R104, RZ, 0x10, R9 ;  /* 0x00000010ff683819 */ /* 0x000fcc0000011609 */
[----:B------:R-:W-:Y:S05]  /*6460*/  BRA.U !UP0, `(.L_x_123) ;  /* 0x0000000108407547 */ /* 0x000fea000b800000 */
[----:B------:R-:W-:Y:S01]  /*6470*/  MOV R2, 0x0 ;  /* 0x0000000000027802 */ /* 0x000fe20000000f00 */
[----:B------:R-:W1:Y:S01]  /*6480*/  LDCU.64 UR8, c[0x4][0x80] ;  /* 0x01001000ff0877ac */ /* 0x000e620008000a00 */
[----:B------:R-:W-:Y:S02]  /*6490*/  HFMA2 R12, -RZ, RZ, 0, 5.9604644775390625e-08 ;  /* 0x00000001ff0c7431 */ /* 0x000fe400000001ff */
[----:B------:R-:W-:Y:S01]  /*64a0*/  IMAD.MOV.U32 R8, RZ, RZ, 0x70 ;  /* 0x00000070ff087424 */ /* 0x000fe200078e00ff */
[----:B------:R-:W2:Y:S01]  /*64b0*/  LDCU.64 UR6, c[0x4][0x88] ;  /* 0x01001100ff0677ac */ /* 0x000ea20008000a00 */
[----:B------:R-:W3:Y:S01]  /*64c0*/  LDC.64 R2, c[0x4][R2] ;  /* 0x0100000002027b82 */ /* 0x000ee20000000a00 */
[----:B------:R-:W-:Y:S01]  /*64d0*/  IMAD.MOV.U32 R13, RZ, RZ, RZ ;  /* 0x000000ffff0d7224 */ /* 0x000fe200078e00ff */
[----:B------:R-:W4:Y:S01]  /*64e0*/  LDCU.64 UR4, c[0x4][0x8] ;  /* 0x01000100ff0477ac */ /* 0x000f220008000a00 */
[----:B-1----:R-:W-:Y:S01]  /*64f0*/  IMAD.U32 R4, RZ, RZ, UR8 ;  /* 0x00000008ff047e24 */ /* 0x002fe2000f8e00ff */
[----:B------:R-:W-:Y:S01]  /*6500*/  MOV R5, UR9 ;  /* 0x0000000900057c02 */ /* 0x000fe20008000f00 */
[----:B--2---:R-:W-:Y:S01]  /*6510*/  IMAD.U32 R6, RZ, RZ, UR6 ;  /* 0x00000006ff067e24 */ /* 0x004fe2000f8e00ff */
[----:B------:R-:W-:Y:S01]  /*6520*/  MOV R7, UR7 ;  /* 0x0000000700077c02 */ /* 0x000fe20008000f00 */
[----:B----4-:R-:W-:Y:S01]  /*6530*/  IMAD.U32 R10, RZ, RZ, UR4 ;  /* 0x00000004ff0a7e24 */ /* 0x010fe2000f8e00ff */
[----:B------:R-:W-:-:S02]  /*6540*/  MOV R11, UR5 ;  /* 0x00000005000b7c02 */ /* 0x000fc40008000f00 */
[----:B------:R-:W-:-:S07]  /*6550*/  LEPC R20, `(.L_x_123) ;  /* 0x000000001014794e */ /* 0x000fce0000000000 */
[----:B---3-5:R-:W-:Y:S05]  /*6560*/  CALL.ABS.NOINC R2 ;  /* 0x0000000002007343 */ /* 0x028fea0003c00000 */
.L_x_123:
[----:B------:R-:W-:-:S09]  /*6570*/  ULOP3.LUT UP0, URZ, UR43, 0x90, URZ, 0xc0, !UPT ;  /* 0x000000902bff7892 */ /* 0x000fd2000f80c0ff */
        /* <DEDUP_REMOVED lines=17> */
.L_x_124:
[----:B------:R-:W1:Y:S02]  /*6690*/  LDC.64 R2, c[0x0][0x890] ;  /* 0x00022400ff027b82 */ /* 0x000e640000000a00 */
[----:B-1----:R-:W-:-:S04]  /*66a0*/  ISETP.NE.U32.AND P2, PT, R2, RZ, PT ;  /* 0x000000ff0200720c */ /* 0x002fc80003f45070 */
[----:B------:R-:W-:-:S13]  /*66b0*/  ISETP.NE.AND.EX P2, PT, R3, RZ, PT, P2 ;  /* 0x000000ff0300720c */ /* 0x000fda0003f45320 */
[----:B------:R-:W-:Y:S05]  /*66c0*/  @!P2 BRA `(.L_x_125) ;  /* 0x000000000034a947 */ /* 0x000fea0003800000 */
[----:B------:R-:W1:Y:S02]  /*66d0*/  LDCU.64 UR4, c[0x0][0x888] ;  /* 0x00011100ff0477ac */ /* 0x000e640008000a00 */
[----:B-1----:R-:W-:-:S04]  /*66e0*/  UISETP.NE.U32.AND UP0, UPT, UR4, URZ, UPT ;  /* 0x000000ff0400728c */ /* 0x002fc8000bf05070 */
[----:B------:R-:W-:-:S09]  /*66f0*/  UISETP.NE.AND.EX UP0, UPT, UR5, URZ, UPT, UP0 ;  /* 0x000000ff0500728c */ /* 0x000fd2000bf05300 */
[----:B------:R-:W-:Y:S05]  /*6700*/  BRA.U !UP0, `(.L_x_126) ;  /* 0x0000000108187547 */ /* 0x000fea000b800000 */
[----:B------:R-:W1:Y:S01]  /*6710*/  LDC.64 R4, c[0x0][0x888] ;  /* 0x00022200ff047b82 */ /* 0x000e620000000a00 */
[----:B------:R-:W-:-:S04]  /*6720*/  IMAD R0, R2, UR36, RZ ;  /* 0x0000002402007c24 */ /* 0x000fc8000f8e02ff */
[----:B-1----:R-:W-:-:S05]  /*6730*/  IMAD.WIDE R4, R0, 0x4, R4 ;  /* 0x0000000400047825 */ /* 0x002fca00078e0204 */
[----:B-----5:R1:W5:Y:S01]  /*6740*/  LDG.E R80, desc[UR38][R4.64] ;  /* 0x0000002604507981 */ /* 0x020362000c1e1900 */
[----:B------:R-:W-:Y:S01]  /*6750*/  MOV R92, 0x1 ;  /* 0x00000001005c7802 */ /* 0x000fe20000000f00 */
[----:B------:R-:W-:Y:S06]  /*6760*/  BRA `(.L_x_125) ;  /* 0x00000000000c7947 */ /* 0x000fec0003800000 */
.L_x_126:
[----:B------:R-:W1:Y:S01]  /*6770*/  LDCU UR4, c[0x0][0x880] ;  /* 0x00011000ff0477ac */ /* 0x000e620008000800 */
[----:B------:R-:W-:Y:S01]  /*6780*/  HFMA2 R92, -RZ, RZ, 0, 5.9604644775390625e-08 ;  /* 0x00000001ff5c7431 */ /* 0x000fe200000001ff */
[----:B-1---5:R-:W-:Y:S02]  /*6790*/  MOV R80, UR4 ;  /* 0x0000000400507c02 */ /* 0x022fe40008000f00 */
.L_x_125:
[----:B-1----:R-:W1:Y:S02]  /*67a0*/  LDC.64 R4, c[0x0][0x8b0] ;  /* 0x00022c00ff047b82 */ /* 0x002e640000000a00 */
        /* <DEDUP_REMOVED lines=11> */
[----:B------:R-:W-:Y:S05]  /*6860*/  BRA `(.L_x_127) ;  /* 0x0000000000087947 */ /* 0x000fea0003800000 */
.L_x_128:
[----:B------:R-:W1:Y:S02]  /*6870*/  LDCU UR4, c[0x0][0x8a0] ;  /* 0x00011400ff0477ac */ /* 0x000e640008000800 */
[----:B-1---5:R-:W-:Y:S02]  /*6880*/  MOV R72, UR4 ;  /* 0x0000000400487c02 */ /* 0x022fe40008000f00 */
.L_x_127:
[----:B------:R-:W-:Y:S01]  /*6890*/  UISETP.NE.AND UP0, UPT, UR44, URZ, UPT ;  /* 0x000000ff2c00728c */ /* 0x000fe2000bf05270 */
[----:B------:R-:W-:-:S04]  /*68a0*/  PLOP3.LUT P0, PT, PT, PT, PT, 0x8, 0x80 ;  /* 0x000000000080781c */ /* 0x000fc80003f0e170 */
[----:B------:R-:W-:-:S04]  /*68b0*/  P2R R118, PR, RZ, 0x1 ;  /* 0x00000001ff767803 */ /* 0x000fc80000000000 */
[----:B------:R-:W-:Y:S05]  /*68c0*/  BRA.U !UP0, `(.L_x_129) ;  /* 0x00000001083c7547 */ /* 0x000fea000b800000 */
[----:B------:R-:W-:-:S04]  /*68d0*/  ISETP.NE.U32.AND P0, PT, R2, RZ, PT ;  /* 0x000000ff0200720c */ /* 0x000fc80003f05070 */
[----:B------:R-:W-:-:S13]  /*68e0*/  ISETP.NE.AND.EX P0, PT, R3, RZ, PT, P0 ;  /* 0x000000ff0300720c */ /* 0x000fda0003f05300 */
[----:B-----5:R-:W-:-:S04]  /*68f0*/  @!P0 FSETP.EQ.AND P1, PT, R80, RZ, PT ;  /* 0x000000ff5000820b */ /* 0x020fc80003f22000 */
[----:B------:R-:W-:Y:S01]  /*6900*/  P2R R118, PR, RZ, 0x2 ;  /* 0x00000002ff767803 */ /* 0x000fe20000000000 */
[----:B------:R-:W-:Y:S08]  /*6910*/  @!P0 BRA `(.L_x_129) ;  /* 0x0000000000288947 */ /* 0x000ff00003800000 */
[----:B------:R-:W2:Y:S01]  /*6920*/  LDCU.64 UR4, c[0x0][0x888] ;  /* 0x00011100ff0477ac */ /* 0x000ea20008000a00 */
[----:B------:R-:W-:Y:S02]  /*6930*/  LOP3.LUT P1, RZ, R92, 0xff, RZ, 0xc0, !PT ;  /* 0x000000ff5cff7812 */ /* 0x000fe4000782c0ff */
[----:B------:R-:W-:-:S04]  /*6940*/  FSETP.NEU.AND P0, PT, R80, RZ, PT ;  /* 0x000000ff5000720b */ /* 0x000fc80003f0d000 */
[----:B------:R-:W-:Y:S02]  /*6950*/  SEL R0, RZ, 0xffffffff, P0 ;  /* 0xffffffffff007807 */ /* 0x000fe40000000000 */
[----:B--2---:R-:W-:-:S04]  /*6960*/  ISETP.NE.U32.AND P3, PT, RZ, UR4, PT ;  /* 0x00000004ff007c0c */ /* 0x004fc8000bf65070 */
[----:B------:R-:W-:-:S04]  /*6970*/  ISETP.NE.AND.EX P3, PT, RZ, UR5, PT, P3 ;  /* 0x00000005ff007c0c */ /* 0x000fc8000bf65330 */
[----:B------:R-:W-:-:S04]  /*6980*/  @!P1 SEL R0, RZ, 0xffffffff, P3 ;  /* 0xffffffffff009807 */ /* 0x000fc80001800000 */
[----:B------:R-:W-:-:S04]  /*6990*/  LOP3.LUT R0, R0, 0x1, RZ, 0xc0, !PT ;  /* 0x0000000100007812 */ /* 0x000fc800078ec0ff */
[----:B------:R-:W-:-:S04]  /*69a0*/  ISETP.EQ.U32.AND P0, PT, R0, 0x1, PT ;  /* 0x000000010000780c */ /* 0x000fc80003f02070 */
[----:B------:R-:W-:-:S09]  /*69b0*/  P2R R118, PR, RZ, 0x1 ;  /* 0x00000001ff767803 */ /* 0x000fd20000000000 */
.L_x_129:
[----:B------:R-:W-:Y:S01]  /*69c0*/  ISETP.NE.AND P3, PT, R118, RZ, PT ;  /* 0x000000ff7600720c */ /* 0x000fe20003f65270 */
[----:B------:R-:W2:Y:S01]  /*69d0*/  LDCU.64 UR4, c[0x0][0x888] ;  /* 0x00011100ff0477ac */ /* 0x000ea20008000a00 */
[----:B------:R-:W-:Y:S01]  /*69e0*/  IMAD.MOV.U32 R101, RZ, RZ, 0x1 ;  /* 0x00000001ff657424 */ /* 0x000fe200078e00ff */
[----:B------:R-:W-:Y:S01]  /*69f0*/  CS2R R90, SRZ ;  /* 0x00000000005a7805 */ /* 0x000fe2000001ff00 */
[----:B------:R-:W-:Y:S01]  /*6a00*/  IMAD.SHL.U32 R95, R23, 0x40, RZ ;  /* 0x00000040175f7824 */ /* 0x000fe200078e00ff */
[----:B------:R-:W-:Y:S01]  /*6a10*/  CS2R R88, SRZ ;  /* 0x0000000000587805 */ /* 0x000fe2000001ff00 */
[----:B------:R-:W-:Y:S01]  /*6a20*/  IMAD.SHL.U32 R94, R22, 0x80, RZ ;  /* 0x00000080165e7824 */ /* 0x000fe200078e00ff */
[----:B------:R-:W-:Y:S01]  /*6a30*/  CS2R R86, SRZ ;  /* 0x0000000000567805 */ /* 0x000fe2000001ff00 */
[----:B------:R-:W-:Y:S01]  /*6a40*/  IMAD R68, R70, 0x40, R71 ;  /* 0x0000004046447824 */ /* 0x000fe200078e0247 */
[----:B------:R-:W-:Y:S01]  /*6a50*/  CS2R R84, SRZ ;  /* 0x0000000000547805 */ /* 0x000fe2000001ff00 */
[----:B------:R-:W-:-:S02]  /*6a60*/  IMAD.MOV.U32 R69, RZ, RZ, RZ ;  /* 0x000000ffff457224 */ /* 0x000fc400078e00ff */
[----:B------:R-:W-:Y:S01]  /*6a70*/  IMAD.MOV.U32 R100, RZ, RZ, R105 ;  /* 0x000000ffff647224 */ /* 0x000fe200078e0069 */
[----:B------:R-:W-:Y:S01]  /*6a80*/  @!P3 LEA R2, R106, UR41, 0x3 ;  /* 0x000000296a02bc11 */ /* 0x000fe2000f8e18ff */
[----:B------:R-:W-:Y:S01]  /*6a90*/  IMAD.MOV.U32 R99, RZ, RZ, R106 ;  /* 0x000000ffff637224 */ /* 0x000fe200078e006a */
[----:B------:R-:W-:-:S04]  /*6aa0*/  @!P3 SHF.L.U32 R0, R105, 0x1f, RZ ;  /* 0x0000001f6900b819 */ /* 0x000fc800000006ff */
[----:B------:R3:W4:Y:S01]  /*6ab0*/  @!P3 SYNCS.PHASECHK.TRANS64.TRYWAIT P1, [R2+URZ+0x1a0], R0 ;  /* 0x0001a0000200b5a7 */ /* 0x00072200080211ff */
[----:B--2---:R-:W-:-:S04]  /*6ac0*/  ISETP.NE.U32.AND P0, PT, RZ, UR4, PT ;  /* 0x00000004ff007c0c */ /* 0x004fc8000bf05070 */
[----:B------:R-:W-:Y:S02]  /*6ad0*/  ISETP.NE.AND.EX P0, PT, RZ, UR5, PT, P0 ;  /* 0x00000005ff007c0c */ /* 0x000fe4000bf05300 */
[----:B---3--:R-:W-:Y:S02]  /*6ae0*/  LEA R2, R70, UR41, 0x3 ;  /* 0x0000002946027c11 */ /* 0x008fe4000f8e18ff */
[----:B------:R-:W-:-:S04]  /*6af0*/  SHF.L.U32 R0, R108, 0x1f, RZ ;  /* 0x0000001f6c007819 */ /* 0x000fc800000006ff */
[----:B------:R2:W3:Y:S02]  /*6b00*/  SYNCS.PHASECHK.TRANS64.TRYWAIT P4, [R2+URZ+0x1f0], R0 ;  /* 0x0001f000020075a7 */ /* 0x0004e400080811ff */
[----:B--2---:R-:W-:Y:S02]  /*6b10*/  SEL R2, RZ, 0xffffffff, P0 ;  /* 0xffffffffff027807 */ /* 0x004fe40000000000 */
[----:B-----5:R-:W-:-:S04]  /*6b20*/  FSETP.NEU.AND P0, PT, R80, RZ, PT ;  /* 0x000000ff5000720b */ /* 0x020fc80003f0d000 */
[----:B------:R-:W-:Y:S02]  /*6b30*/  SEL R0, RZ, 0xffffffff, P0 ;  /* 0xffffffffff007807 */ /* 0x000fe40000000000 */
[----:B------:R-:W-:-:S04]  /*6b40*/  LOP3.LUT P0, RZ, R92, 0xff, RZ, 0xc0, !PT ;  /* 0x000000ff5cff7812 */ /* 0x000fc8000780c0ff */
[----:B------:R-:W-:-:S04]  /*6b50*/  @P2 SEL R0, R2, R0, !P0 ;  /* 0x0000000002002207 */ /* 0x000fc80004000000 */
[----:B------:R-:W-:-:S04]  /*6b60*/  LOP3.LUT R0, R0, 0x1, RZ, 0xc0, !PT ;  /* 0x0000000100007812 */ /* 0x000fc800078ec0ff */
[----:B------:R-:W-:-:S04]  /*6b70*/  ISETP.NE.U32.AND P0, PT, R0, 0x1, PT ;  /* 0x000000010000780c */ /* 0x000fc80003f05070 */
[----:B------:R-:W-:Y:S02]  /*6b80*/  P2R R113, PR, RZ, 0x1 ;  /* 0x00000001ff717803 */ /* 0x000fe40000000000 */
[----:B------:R-:W-:Y:S02]  /*6b90*/  PLOP3.LUT P0, PT, PT, PT, PT, 0x80, 0x8 ;  /* 0x000000000008781c */ /* 0x000fe40003f0f070 */
[----:B----4-:R-:W-:Y:S02]  /*6ba0*/  @!P3 SEL R101, RZ, 0x1, !P1 ;  /* 0x00000001ff65b807 */ /* 0x010fe40004800000 */
[----:B------:R-:W-:-:S04]  /*6bb0*/  PLOP3.LUT P1, PT, PT, PT, PT, 0x8, 0x80 ;  /* 0x000000000080781c */ /* 0x000fc80003f2e170 */
[----:B------:R-:W-:Y:S02]  /*6bc0*/  P2R R116, PR, RZ, 0x2 ;  /* 0x00000002ff747803 */ /* 0x000fe40000000000 */
[----:B---3--:R-:W-:-:S07]  /*6bd0*/  P2R R117, PR, RZ, 0x10 ;  /* 0x00000010ff757803 */ /* 0x008fce0000000000 */
.L_x_145:
[----:B------:R-:W-:Y:S01]  /*6be0*/  ISETP.NE.AND P1, PT, R118, RZ, PT ;  /* 0x000000ff7600720c */ /* 0x000fe20003f25270 */
[----:B------:R-:W-:Y:S05]  /*6bf0*/  YIELD ;  /* 0x0000000000007946 */ /* 0x000fea0003800000 */
[----:B------:R-:W-:Y:S01]  /*6c00*/  P2R R115, PR, RZ, 0x1 ;  /* 0x00000001ff737803 */ /* 0x000fe20000000000 */
[----:B------:R-:W-:Y:S06]  /*6c10*/  BSSY B1, `(.L_x_130) ;  /* 0x000002c000017945 */ /* 0x000fec0003800000 */
[----:B-1----:R-:W-:Y:S05]  /*6c20*/  @P1 BRA `(.L_x_131) ;  /* 0x0000000000a81947 */ /* 0x002fea0003800000 */
[----:B------:R-:W-:Y:S01]  /*6c30*/  ISETP.NE.AND P1, PT, R113, RZ, PT ;  /* 0x000000ff7100720c */ /* 0x000fe20003f25270 */
[C---:B------:R-:W-:Y:S01]  /*6c40*/  VIADD R0, R99.reuse, 0x1 ;  /* 0x0000000163007836 */ /* 0x040fe20000000000 */
[----:B------:R-:W-:Y:S01]  /*6c50*/  LOP3.LUT P2, RZ, R110, 0x80, RZ, 0xc0, !PT ;  /* 0x000000806eff7812 */ /* 0x000fe2000784c0ff */
[----:B------:R-:W-:Y:S01]  /*6c60*/  BSSY B0, `(.L_x_132) ;  /* 0x0000014000007945 */ /* 0x000fe20003800000 */
[----:B------:R-:W-:Y:S02]  /*6c70*/  LEA R3, R99, UR41, 0x3 ;  /* 0x0000002963037c11 */ /* 0x000fe4000f8e18ff */
[C---:B------:R-:W-:Y:S04]  /*6c80*/  ISETP.NE.AND P0, PT, R0.reuse, 0x2, PT ;  /* 0x000000020000780c */ /* 0x040fe80003f05270 */
[----:B------:R-:W-:Y:S02]  /*6c90*/  SEL R99, R0, RZ, P0 ;  /* 0x000000ff00637207 */ /* 0x000fe40000000000 */
[----:B------:R-:W-:Y:S01]  /*6ca0*/  SEL R2, RZ, 0x1, P0 ;  /* 0x00000001ff027807 */ /* 0x000fe20000000000 */
[----:B-1----:R-:W-:Y:S01]  /*6cb0*/  @P1 IMAD R5, R106, 0x1000, R109 ;  /* 0x000010006a051824 */ /* 0x002fe200078e026d */
[----:B------:R-:W-:Y:S02]  /*6cc0*/  PLOP3.LUT P0, PT, PT, PT, PT, 0x8, 0x80 ;  /* 0x000000000080781c */ /* 0x000fe40003f0e170 */
[----:B------:R-:W-:Y:S01]  /*6cd0*/  @P1 PLOP3.LUT P0, PT, P2, PT, PT, 0x80, 0x8 ;  /* 0x000000000008181c */ /* 0x000fe2000170f070 */
[----:B------:R-:W-:Y:S04]  /*6ce0*/  @P1 VIADD R4, R5, UR41 ;  /* 0x0000002905041c36 */ /* 0x000fe80008000000 */
[C---:B------:R-:W-:Y:S02]  /*6cf0*/  @P1 VIADD R0, R4.reuse, 0x300 ;  /* 0x0000030004001836 */ /* 0x040fe40000000000 */
[----:B------:R-:W-:Y:S06]  /*6d00*/  @P1 VIADD R4, R4, 0x310 ;  /* 0x0000031004041836 */ /* 0x000fec0000000000 */
[----:B------:R-:W-:Y:S01]  /*6d10*/  @P0 VIADD R4, R0, 0xfffffff0 ;  /* 0xfffffff000040836 */ /* 0x000fe20000000000 */
[----:B------:R-:W-:Y:S01]  /*6d20*/  ISETP.NE.AND P0, PT, R101, RZ, PT ;  /* 0x000000ff6500720c */ /* 0x000fe20003f05270 */
[----:B------:R-:W-:Y:S11]  /*6d30*/  VIADD R0, R106, 0x1 ;  /* 0x000000016a007836 */ /* 0x000ff60000000000 */
[----:B------:R-:W-:Y:S01]  /*6d40*/  @!UPT UIADD3 URZ, UPT, UPT, URZ, URZ, URZ ;  /* 0x000000fffffff290 */ /* 0x000fe2000fffe0ff */
[----:B------:R-:W-:Y:S05]  /*6d50*/  @P0 BRA `(.L_x_133) ;  /* 0x0000000000100947 */ /* 0x000fea0003800000 */
[----:B------:R-:W-:Y:S02]  /*6d60*/  LEA R7, R106, UR41, 0x3 ;  /* 0x000000296a077c11 */ /* 0x000fe4000f8e18ff */
[----:B------:R-:W-:Y:S04]  /*6d70*/  SHF.L.U32 R6, R105, 0x1f, RZ ;  /* 0x0000001f69067819 */ /* 0x000fe800000006ff */
[----:B------:R-:W1:Y:S02]  /*6d80*/  SYNCS.PHASECHK.TRANS64.TRYWAIT P0, [R7+URZ+0x1a0], R6 ;  /* 0x0001a006070075a7 */ /* 0x000e6400080011ff */
[----:B-1----:R-:W-:Y:S05]  /*6d90*/  @!P0 BRA `(.L_x_134) ;  /* 0x0000005400608947 */ /* 0x002fea0003800000 */
.L_x_133:
[----:B------:R-:W-:Y:S05]  /*6da0*/  BSYNC B0 ;  /* 0x0000000000007941 */ /* 0x000fea0003800000 */
.L_x_132:
[----:B------:R-:W-:Y:S01]  /*6db0*/  ISETP.NE.AND P1, PT, R113, RZ, PT ;  /* 0x000000ff7100720c */ /* 0x000fe20003f25270 */
[----:B------:R-:W-:Y:S01]  /*6dc0*/  VIADD R3, R3, 0x1b0 ;  /* 0x000001b003037836 */ /* 0x000fe20000000000 */
[----:B------:R-:W-:Y:S02]  /*6dd0*/  ISETP.NE.AND P0, PT, R0, 0x2, PT ;  /* 0x000000020000780c */ /* 0x000fe40003f05270 */
[----:B------:R-:W-:Y:S02]  /*6de0*/  LOP3.LUT R100, R100, R2, RZ, 0x3c, !PT ;  /* 0x0000000264647212 */ /* 0x000fe400078e3cff */
[----:B------:R-:W-:Y:S01]  /*6df0*/  SEL R106, R0, RZ, P0 ;  /* 0x000000ff006a7207 */ /* 0x000fe20000000000 */
[----:B------:R-:W-:Y:S01]  /*6e00*/  IMAD.U32 R0, RZ, RZ, UR37 ;  /* 0x00000025ff007e24 */ /* 0x000fe2000f8e00ff */
[----:B-1----:R-:W-:Y:S04]  /*6e10*/  SEL R6, RZ, 0x1, P0 ;  /* 0x00000001ff067807 */ /* 0x002fe80000000000 */
[----:B------:R-:W-:Y:S01]  /*6e20*/  PRMT R0, R0, 0x654, R3 ;  /* 0x0000065400007816 */ /* 0x000fe20000000003 */
[----:B------:R2:W3:Y:S01]  /*6e30*/  @P1 LDS.128 R84, [R5+UR41+0x300] ;  /* 0x0003002905541984 */ /* 0x0004e20008000c00 */
[----:B------:R-:W-:Y:S03]  /*6e40*/  LOP3.LUT R105, R105, R6, RZ, 0x3c, !PT ;  /* 0x0000000669697212 */ /* 0x000fe600078e3cff */
[----:B------:R2:W4:Y:S01]  /*6e50*/  @P1 LDS.128 R88, [R4] ;  /* 0x0000000004581984 */ /* 0x0005220000000c00 */
[----:B------:R-:W-:Y:S01]  /*6e60*/  @!PT LDS RZ, [RZ] ;  /* 0x00000000fffff984 */ /* 0x000fe20000000800 */
[----:B------:R-:W-:Y:S01]  /*6e70*/  @!PT LDS RZ, [RZ] ;  /* 0x00000000fffff984 */ /* 0x000fe20000000800 */
[----:B------:R-:W-:Y:S01]  /*6e80*/  @!PT LDS RZ, [RZ] ;  /* 0x00000000fffff984 */ /* 0x000fe20000000800 */
[----:B------:R-:W-:Y:S01]  /*6e90*/  @!PT LDS RZ, [RZ] ;  /* 0x00000000fffff984 */ /* 0x000fe20000000800 */
[----:B------:R1:W-:Y:S06]  /*6ea0*/  MEMBAR.ALL.CTA ;  /* 0x0000000000007992 */ /* 0x0003ec0000008000 */
[----:B-1----:R-:W1:Y:S02]  /*6eb0*/  FENCE.VIEW.ASYNC.S ;  /* 0x00000000000073c6 */ /* 0x002e640000000000 */
[----:B-1----:R2:W-:Y:S02]  /*6ec0*/  SYNCS.ARRIVE.TRANS64.RED.A1T0 RZ, [R0+URZ], RZ ;  /* 0x000000ff00ff79a7 */ /* 0x0025e400081004ff */
.L_x_131:
[----:B------:R-:W-:Y:S05]  /*6ed0*/  BSYNC B1 ;  /* 0x0000000000017941 */ /* 0x000fea0003800000 */
.L_x_130:
[----:B------:R-:W-:Y:S01]  /*6ee0*/  ISETP.NE.AND P1, PT, R117, RZ, PT ;  /* 0x000000ff7500720c */ /* 0x000fe20003f25270 */
[----:B------:R-:W-:Y:S01]  /*6ef0*/  IMAD.IADD R2, R68, 0x1, R69 ;  /* 0x0000000144027824 */ /* 0x000fe200078e0245 */
[----:B------:R-:W-:Y:S01]  /*6f00*/  ISETP.NE.AND P0, PT, R116, RZ, PT ;  /* 0x000000ff7400720c */ /* 0x000fe20003f05270 */
[----:B------:R-:W-:Y:S01]  /*6f10*/  BSSY B0, `(.L_x_135) ;  /* 0x0000008000007945 */ /* 0x000fe20003800000 */
[----:B------:R-:W-:Y:S02]  /*6f20*/  LEA R93, R70, UR41, 0x3 ;  /* 0x00000029465d7c11 */ /* 0x000fe4000f8e18ff */
[----:B------:R-:W-:Y:S02]  /*6f30*/  PLOP3.LUT P0, PT, P0, P1, PT, 0xf8, 0x8f ;  /* 0x00000000008f781c */ /* 0x000fe40000703f70 */
[----:B------:R-:W-:Y:S11]  /*6f40*/  SHF.R.U32.HI R3, RZ, 0x15, R2 ;  /* 0x00000015ff037819 */ /* 0x000ff60000011602 */
[----:B------:R-:W-:Y:S05]  /*6f50*/  @P0 BRA `(.L_x_136) ;  /* 0x00000000000c0947 */ /* 0x000fea0003800000 */
[----:B--2---:R-:W-:Y:S04]  /*6f60*/  SHF.L.U32 R0, R108, 0x1f, RZ ;  /* 0x0000001f6c007819 */ /* 0x004fe800000006ff */
[----:B------:R-:W2:Y:S02]  /*6f70*/  SYNCS.PHASECHK.TRANS64.TRYWAIT P0, [R93+URZ+0x1f0], R0 ;  /* 0x0001f0005d0075a7 */ /* 0x000ea400080011ff */
[----:B--2---:R-:W-:Y:S05]  /*6f80*/  @!P0 BRA `(.L_x_137) ;  /* 0x0000005000f88947 */ /* 0x004fea0003800000 */
.L_x_136:
[----:B------:R-:W-:Y:S05]  /*6f90*/  BSYNC B0 ;  /* 0x0000000000007941 */ /* 0x000fea0003800000 */
.L_x_135:
[----:B------:R-:W-:Y:S11]  /*6fa0*/  LOP3.LUT P0, RZ, R3, 0x3, R112, 0x48, !PT ;  /* 0x0000000303ff7812 */ /* 0x000ff60007804870 */
[----:B------:R-:W-:Y:S02]  /*6fb0*/  @!UPT UIADD3 URZ, UPT, UPT, URZ, URZ, URZ ;  /* 0x000000fffffff290 */ /* 0x000fe4000fffe0ff */
[----:B------:R-:W-:Y:S05]  /*6fc0*/  @!P0 BRA `(.L_x_138) ;  /* 0x0000000000408947 */ /* 0x000fea0003800000 */
[----:B------:R-:W1:Y:S01]  /*6fd0*/  LDCU.64 UR8, c[0x4][0x70] ;  /* 0x01000e00ff0877ac */ /* 0x000e620008000a00 */
[----:B------:R-:W-:Y:S01]  /*6fe0*/  MOV R15, 0x0 ;  /* 0x00000000000f7802 */ /* 0x000fe20000000f00 */
[----:B------:R-:W-:Y:S02]  /*6ff0*/  HFMA2 R12, -RZ, RZ, 0, 5.9604644775390625e-08 ;  /* 0x00000001ff0c7431 */ /* 0x000fe400000001ff */
[----:B------:R-:W-:Y:S02]  /*7000*/  IMAD.MOV.U32 R8, RZ, RZ, 0x192 ;  /* 0x00000192ff087424 */ /* 0x000fe400078e00ff */
[----:B------:R-:W-:Y:S01]  /*7010*/  IMAD.MOV.U32 R13, RZ, RZ, RZ ;  /* 0x000000ffff0d7224 */ /* 0x000fe200078e00ff */
[----:B------:R-:W5:Y:S01]  /*7020*/  LDCU.64 UR6, c[0x4][0x78] ;  /* 0x01000f00ff0677ac */ /* 0x000f620008000a00 */
[----:B------:R-:W3:Y:S01]  /*7030*/  LDC.64 R14, c[0x4][R15] ;  /* 0x010000000f0e7b82 */ /* 0x000ee20000000a00 */
[----:B------:R-:W4:Y:S01]  /*7040*/  LDCU.64 UR4, c[0x4][0x10] ;  /* 0x01000200ff0477ac */ /* 0x000f220008000a00 */
[----:B-12---:R-:W-:Y:S01]  /*7050*/  MOV R5, UR9 ;  /* 0x0000000900057c02 */ /* 0x006fe20008000f00 */
[----:B------:R-:W-:Y:S01]  /*7060*/  IMAD.U32 R4, RZ, RZ, UR8 ;  /* 0x00000008ff047e24 */ /* 0x000fe2000f8e00ff */
[----:B-----5:R-:W-:Y:S01]  /*7070*/  MOV R7, UR7 ;  /* 0x0000000700077c02 */ /* 0x020fe20008000f00 */
[----:B------:R-:W-:Y:S01]  /*7080*/  IMAD.U32 R6, RZ, RZ, UR6 ;  /* 0x00000006ff067e24 */ /* 0x000fe2000f8e00ff */
[----:B----4-:R-:W-:Y:S01]  /*7090*/  MOV R11, UR5 ;  /* 0x00000005000b7c02 */ /* 0x010fe20008000f00 */
[----:B------:R-:W-:Y:S02]  /*70a0*/  IMAD.U32 R10, RZ, RZ, UR4 ;  /* 0x00000004ff0a7e24 */ /* 0x000fe4000f8e00ff */
[----:B------:R-:W-:Y:S07]  /*70b0*/  LEPC R20, `(.L_x_138) ;  /* 0x000000001014794e */ /* 0x000fee0000000000 */
[----:B---3--:R-:W-:Y:S05]  /*70c0*/  CALL.ABS.NOINC R14 ;  /* 0x000000000e007343 */ /* 0x008fea0003c00000 */
.L_x_138:
[----:B------:R-:W-:Y:S05]  /*70d0*/  WARPSYNC.ALL ;  /* 0x0000000000007948 */ /* 0x000fea0003800000 */
[----:B------:R-:W-:Y:S01]  /*70e0*/  R2UR UR4, R2 ;  /* 0x00000000020472ca */ /* 0x000fe200000e0000 */
[----:B------:R-:W-:Y:S01]  /*70f0*/  USHF.L.U32 UR8, UR42, 0xc, URZ ;  /* 0x0000000c2a087899 */ /* 0x000fe200080006ff */
[-C--:B-123--:R-:W-:Y:S01]  /*7100*/  F2FP.F16.E4M3.UNPACK_B R4, R84.reuse ;  /* 0x00000054ff04723e */ /* 0x08efe200020006ff */
[----:B------:R-:W-:Y:S01]  /*7110*/  HFMA2 R77, -RZ, RZ, 0.8349609375, 5.424022674560546875e-06 ;  /* 0x3aae005bff4d7431 */ /* 0x000fe200000001ff */
[-C--:B------:R-:W-:Y:S01]  /*7120*/  F2FP.F16.E4M3.UNPACK_B R0, R85.reuse ;  /* 0x00000055ff00723e */ /* 0x080fe200020006ff */
[----:B------:R-:W-:Y:S01]  /*7130*/  HFMA2 R76, -RZ, RZ, 1.28515625, -179.25 ;  /* 0x3d24d99aff4c7431 */ /* 0x000fe200000001ff */
[----:B------:R-:W-:Y:S01]  /*7140*/  F2FP.F16.E4M3.UNPACK_B R2, R85.H1 ;  /* 0x00000055ff02723e */ /* 0x000fe200030006ff */
[----:B------:R-:W-:Y:S01]  /*7150*/  HADD2.F32 R36, -RZ, R4.H0_H0 ;  /* 0x20000004ff247230 */ /* 0x000fe20000004100 */
[----:B------:R-:W-:Y:S01]  /*7160*/  F2FP.F16.E4M3.UNPACK_B R3, R84.H1 ;  /* 0x00000054ff03723e */ /* 0x000fe200030006ff */
[--C-:B------:R-:W-:Y:S01]  /*7170*/  HADD2.F32 R40, -RZ, R0.reuse.H0_H0 ;  /* 0x20000000ff287230 */ /* 0x100fe20000004100 */
[----:B------:R-:W-:Y:S01]  /*7180*/  MOV R81, 0x38eb4c3a ;  /* 0x38eb4c3a00517802 */ /* 0x000fe20000000f00 */
[----:B------:R-:W-:Y:S01]  /*7190*/  HADD2.F32 R41, -RZ, R0.H1_H1 ;  /* 0x30000000ff297230 */ /* 0x000fe20000004100 */
[----:B------:R-:W-:Y:S01]  /*71a0*/  F2FP.F16.E4M3.UNPACK_B R0, R86 ;  /* 0x00000056ff00723e */ /* 0x000fe200020006ff */
[----:B------:R-:W-:Y:S01]  /*71b0*/  HADD2.F32 R37, -RZ, R4.H1_H1 ;  /* 0x30000004ff257230 */ /* 0x000fe20000004100 */
[----:B------:R-:W-:Y:S01]  /*71c0*/  MOV R66, 0x3c09919f ;  /* 0x3c09919f00427802 */ /* 0x000fe20000000f00 */
[----:B------:R-:W1:Y:S01]  /*71d0*/  LDTM.x32 R4, tmem[UR4] ;  /* 0x00000004000479ee */ /* 0x000e6200082c0000 */
[----:B------:R-:W-:Y:S01]  /*71e0*/  MOV R75, 0x3e235519 ;  /* 0x3e235519004b7802 */ /* 0x000fe20000000f00 */
[--C-:B------:R-:W-:Y:S01]  /*71f0*/  HADD2.F32 R44, -RZ, R0.reuse.H0_H0 ;  /* 0x20000000ff2c7230 */ /* 0x100fe20000004100 */
[----:B------:R-:W-:Y:S01]  /*7200*/  ISETP.NE.AND P6, PT, R116, RZ, PT ;  /* 0x000000ff7400720c */ /* 0x000fe20003fc5270 */
[----:B------:R-:W-:Y:S01]  /*7210*/  HADD2.F32 R45, -RZ, R0.H1_H1 ;  /* 0x30000000ff2d7230 */ /* 0x000fe20000004100 */
[-C--:B------:R-:W-:Y:S01]  /*7220*/  F2FP.F16.E4M3.UNPACK_B R0, R87.reuse.H1 ;  /* 0x00000057ff00723e */ /* 0x080fe200030006ff */
[--C-:B------:R-:W-:Y:S01]  /*7230*/  HADD2.F32 R42, -RZ, R2.reuse.H0_H0 ;  /* 0x20000002ff2a7230 */ /* 0x100fe20000004100 */
[----:B------:R-:W-:Y:S01]  /*7240*/  LOP3.LUT P5, RZ, R110, 0x80, RZ, 0xc0, !PT ;  /* 0x000000806eff7812 */ /* 0x000fe200078ac0ff */
[----:B------:R-:W-:Y:S01]  /*7250*/  HADD2.F32 R43, -RZ, R2.H1_H1 ;  /* 0x30000002ff2b7230 */ /* 0x000fe20000004100 */
[----:B------:R-:W-:Y:S01]  /*7260*/  F2FP.F16.E4M3.UNPACK_B R2, R87 ;  /* 0x00000057ff02723e */ /* 0x000fe200020006ff */
[--C-:B------:R-:W-:Y:S01]  /*7270*/  HADD2.F32 R50, -RZ, R0.reuse.H0_H0 ;  /* 0x20000000ff327230 */ /* 0x100fe20000004100 */
[----:B------:R-:W-:Y:S01]  /*7280*/  ISETP.NE.AND P2, PT, R111, RZ, PT ;  /* 0x000000ff6f00720c */ /* 0x000fe20003f45270 */
[----:B------:R-:W-:Y:S01]  /*7290*/  HADD2.F32 R51, -RZ, R0.H1_H1 ;  /* 0x30000000ff337230 */ /* 0x000fe20000004100 */
[----:B----4-:R-:W-:Y:S01]  /*72a0*/  F2FP.F16.E4M3.UNPACK_B R0, R89 ;  /* 0x00000059ff00723e */ /* 0x010fe200020006ff */
[--C-:B------:R-:W-:Y:S01]  /*72b0*/  HADD2.F32 R48, -RZ, R2.reuse.H0_H0 ;  /* 0x20000002ff307230 */ /* 0x100fe20000004100 */
[----:B------:R-:W-:Y:S01]  /*72c0*/  BSSY.RECONVERGENT B0, `(.L_x_139) ;  /* 0x00003c2000007945 */ /* 0x000fe20003800200 */
[----:B------:R-:W-:Y:S01]  /*72d0*/  @P6 IADD3 R93, PT, PT, R93, 0x210, RZ ;  /* 0x000002105d5d6810 */ /* 0x000fe20007ffe0ff */
[----:B------:R-:W-:Y:S01]  /*72e0*/  HADD2.F32 R49, -RZ, R2.H1_H1 ;  /* 0x30000002ff317230 */ /* 0x000fe20000004100 */
[----:B------:R-:W-:Y:S01]  /*72f0*/  F2FP.F16.E4M3.UNPACK_B R2, R88 ;  /* 0x00000058ff02723e */ /* 0x000fe200020006ff */
[--C-:B------:R-:W-:Y:S01]  /*7300*/  HADD2.F32 R39, -RZ, R3.reuse.H1_H1 ;  /* 0x30000003ff277230 */ /* 0x100fe20000004100 */
[----:B------:R-:W-:Y:S01]  /*7310*/  @P6 LOP3.LUT R93, R93, 0xfefffff8, RZ, 0xc0, !PT ;  /* 0xfefffff85d5d6812 */ /* 0x000fe200078ec0ff */
[----:B------:R-:W-:Y:S01]  /*7320*/  HADD2.F32 R38, -RZ, R3.H0_H0 ;  /* 0x20000003ff267230 */ /* 0x000fe20000004100 */
[----:B------:R-:W-:Y:S01]  /*7330*/  F2FP.F16.E4M3.UNPACK_B R3, R86.H1 ;  /* 0x00000056ff03723e */ /* 0x000fe200030006ff */
[--C-:B------:R-:W-:Y:S02]  /*7340*/  HADD2.F32 R56, -RZ, R0.reuse.H0_H0 ;  /* 0x20000000ff387230 */ /* 0x100fe40000004100 */
[C---:B-1----:R-:W-:Y:S01]  /*7350*/  FMUL R7, R72.reuse, R7 ;  /* 0x0000000748077220 */ /* 0x042fe20000400000 */
[----:B------:R-:W-:Y:S01]  /*7360*/  HADD2.F32 R57, -RZ, R0.H1_H1 ;  /* 0x30000000ff397230 */ /* 0x000fe20000004100 */
[----:B------:R-:W-:Y:S01]  /*7370*/  F2FP.F16.E4M3.UNPACK_B R0, R90 ;  /* 0x0000005aff00723e */ /* 0x000fe200020006ff */
[--C-:B------:R-:W-:Y:S02]  /*7380*/  HADD2.F32 R52, -RZ, R2.reuse.H0_H0 ;  /* 0x20000002ff347230 */ /* 0x100fe40000004100 */
[C---:B------:R-:W-:Y:S01]  /*7390*/  FMUL R11, R72.reuse, R11 ;  /* 0x0000000b480b7220 */ /* 0x040fe20000400000 */
[----:B------:R-:W-:Y:S01]  /*73a0*/  HADD2.F32 R53, -RZ, R2.H1_H1 ;  /* 0x30000002ff357230 */ /* 0x000fe20000004100 */
[----:B------:R-:W-:Y:S01]  /*73b0*/  F2FP.F16.E4M3.UNPACK_B R2, R89.H1 ;  /* 0x00000059ff02723e */ /* 0x000fe200030006ff */
        /* <DEDUP_REMOVED lines=11> */
[----:B------:R-:W-:Y:S01]  /*7470*/  F2FP.F16.E4M3.UNPACK_B R2, R91 ;  /* 0x0000005bff02723e */ /* 0x000fe200020006ff */
[--C-:B------:R-:W-:Y:S02]  /*7480*/  HADD2.F32 R54, -RZ, R3.reuse.H0_H0 ;  /* 0x20000003ff367230 */ /* 0x100fe40000004100 */
[C---:B------:R-:W-:Y:S01]  /*7490*/  FMUL R27, R72.reuse, R27 ;  /* 0x0000001b481b7220 */ /* 0x040fe20000400000 */
[----:B------:R-:W-:Y:S01]  /*74a0*/  HADD2.F32 R55, -RZ, R3.H1_H1 ;  /* 0x30000003ff377230 */ /* 0x000fe20000004100 */
[----:B------:R-:W-:Y:S01]  /*74b0*/  F2FP.F16.E4M3.UNPACK_B R3, R90.H1 ;  /* 0x0000005aff03723e */ /* 0x000fe200030006ff */
[--C-:B------:R-:W-:Y:S02]  /*74c0*/  HADD2.F32 R74, -RZ, R0.reuse.H1_H1 ;  /* 0x30000000ff4a7230 */ /* 0x100fe40000004100 */
[C---:B------:R-:W-:Y:S01]  /*74d0*/  FMUL R31, R72.reuse, R31 ;  /* 0x0000001f481f7220 */ /* 0x040fe20000400000 */
[----:B------:R-:W-:Y:S02]  /*74e0*/  HADD2.F32 R73, -RZ, R0.H0_H0 ;  /* 0x20000000ff497230 */ /* 0x000fe40000004100 */
[C---:B------:R-:W-:Y:S01]  /*74f0*/  FMUL R0, R72.reuse, R4 ;  /* 0x0000000448007220 */ /* 0x040fe20000400000 */
[--C-:B------:R-:W-:Y:S02]  /*7500*/  HADD2.F32 R64, -RZ, R2.reuse.H0_H0 ;  /* 0x20000002ff407230 */ /* 0x100fe40000004100 */
[C---:B------:R-:W-:Y:S01]  /*7510*/  FMUL R4, R72.reuse, R8 ;  /* 0x0000000848047220 */ /* 0x040fe20000400000 */
[----:B------:R-:W-:Y:S02]  /*7520*/  HADD2.F32 R65, -RZ, R2.H1_H1 ;  /* 0x30000002ff417230 */ /* 0x000fe40000004100 */
[----:B------:R-:W-:Y:S01]  /*7530*/  FMUL R2, R72, R5 ;  /* 0x0000000548027220 */ /* 0x000fe20000400000 */
[--C-:B------:R-:W-:Y:S02]  /*7540*/  HADD2.F32 R62, -RZ, R3.reuse.H0_H0 ;  /* 0x20000003ff3e7230 */ /* 0x100fe40000004100 */
[----:B------:R-:W-:Y:S01]  /*7550*/  FFMA R0, R80, R36, R0 ;  /* 0x0000002450007223 */ /* 0x000fe20000000000 */
[----:B------:R-:W-:Y:S02]  /*7560*/  HADD2.F32 R63, -RZ, R3.H1_H1 ;  /* 0x30000003ff3f7230 */ /* 0x000fe40000004100 */
[----:B------:R-:W-:Y:S01]  /*7570*/  FMUL R3, R72, R6 ;  /* 0x0000000648037220 */ /* 0x000fe20000400000 */
[----:B------:R-:W-:Y:S01]  /*7580*/  FFMA R2, R80, R37, R2 ;  /* 0x0000002550027223 */ /* 0x000fe20000000002 */
[C---:B------:R-:W-:Y:S01]  /*7590*/  FMUL R5, R72.reuse, R9 ;  /* 0x0000000948057220 */ /* 0x040fe20000400000 */
[----:B------:R-:W-:Y:S01]  /*75a0*/  FMUL R6, R72, R10 ;  /* 0x0000000a48067220 */ /* 0x000fe20000400000 */
[C---:B------:R-:W-:Y:S01]  /*75b0*/  FFMA R3, R80.reuse, R38, R3 ;  /* 0x0000002650037223 */ /* 0x040fe20000000003 */
[C---:B------:R-:W-:Y:S01]  /*75c0*/  FFMA R7, R80.reuse, R39, R7 ;  /* 0x0000002750077223 */ /* 0x040fe20000000007 */
[----:B------:R-:W-:Y:S01]  /*75d0*/  FFMA R4, R80, R40, R4 ;  /* 0x0000002850047223 */ /* 0x000fe20000000004 */
[----:B------:R-:W-:Y:S01]  /*75e0*/  FMUL R8, R72, R12 ;  /* 0x0000000c48087220 */ /* 0x000fe20000400000 */
[----:B------:R-:W-:Y:S01]  /*75f0*/  FFMA R5, R80, R41, R5 ;  /* 0x0000002950057223 */ /* 0x000fe20000000005 */
[----:B------:R-:W-:Y:S01]  /*7600*/  FMUL R9, R72, R13 ;  /* 0x0000000d48097220 */ /* 0x000fe20000400000 */
[----:B------:R-:W-:Y:S01]  /*7610*/  FFMA R6, R80, R42, R6 ;  /* 0x0000002a50067223 */ /* 0x000fe20000000006 */
[----:B------:R-:W-:Y:S01]  /*7620*/  FMUL R10, R72, R14 ;  /* 0x0000000e480a7220 */ /* 0x000fe20000400000 */
        /* <DEDUP_REMOVED lines=18> */
[----:B------:R-:W-:Y:S01]  /*7750*/  FMUL R36, R0, 0.70710676908493041992 ;  /* 0x3f3504f300247820 */ /* 0x000fe20000400000 */
[----:B------:R-:W-:Y:S01]  /*7760*/  FMUL R21, R72, R25 ;  /* 0x0000001948157220 */ /* 0x000fe20000400000 */
[----:B------:R-:W-:Y:S01]  /*7770*/  FFMA R18, R80, R54, R18 ;  /* 0x0000003650127223 */ /* 0x000fe20000000012 */
[C---:B------:R-:W-:Y:S01]  /*7780*/  FMUL R22, R72.reuse, R26 ;  /* 0x0000001a48167220 */ /* 0x040fe20000400000 */
[----:B------:R-:W-:Y:S01]  /*7790*/  FMUL R24, R72, R28 ;  /* 0x0000001c48187220 */ /* 0x000fe20000400000 */
[----:B------:R-:W-:Y:S01]  /*77a0*/  FSETP.GE.AND P0, PT, |R36|, 1.0029599666595458984, PT ;  /* 0x3f8060fe2400780b */ /* 0x000fe20003f06200 */
[C---:B------:R-:W-:Y:S01]  /*77b0*/  FFMA R23, R80.reuse, R55, R23 ;  /* 0x0000003750177223 */ /* 0x040fe20000000017 */
[----:B------:R-:W-:Y:S01]  /*77c0*/  FFMA R20, R80, R56, R20 ;  /* 0x0000003850147223 */ /* 0x000fe20000000014 */
[----:B------:R-:W-:Y:S01]  /*77d0*/  FMUL R28, R72, R32 ;  /* 0x00000020481c7220 */ /* 0x000fe20000400000 */
[----:B------:R-:W-:Y:S01]  /*77e0*/  FFMA R21, R80, R57, R21 ;  /* 0x0000003950157223 */ /* 0x000fe20000000015 */
[----:B------:R-:W-:Y:S01]  /*77f0*/  FMUL R25, R72, R29 ;  /* 0x0000001d48197220 */ /* 0x000fe20000400000 */
[----:B------:R-:W-:Y:S01]  /*7800*/  FMUL R32, R36, R36 ;  /* 0x0000002424207220 */ /* 0x000fe20000400000 */
[----:B------:R-:W-:Y:S01]  /*7810*/  FFMA R22, R80, R58, R22 ;  /* 0x0000003a50167223 */ /* 0x000fe20000000016 */
[----:B------:R-:W-:Y:S01]  /*7820*/  FMUL R26, R72, R30 ;  /* 0x0000001e481a7220 */ /* 0x000fe20000400000 */
[C---:B------:R-:W-:Y:S01]  /*7830*/  FFMA R27, R80.reuse, R59, R27 ;  /* 0x0000003b501b7223 */ /* 0x040fe2000000001b */
[----:B------:R-:W-:Y:S01]  /*7840*/  FFMA R24, R80, R60, R24 ;  /* 0x0000003c50187223 */ /* 0x000fe20000000018 */
[----:B------:R-:W-:Y:S01]  /*7850*/  FSEL R37, |R36|, R32, P0 ;  /* 0x0000002024257208 */ /* 0x000fe20000000200 */
[----:B------:R-:W-:Y:S01]  /*7860*/  FFMA R25, R80, R61, R25 ;  /* 0x0000003d50197223 */ /* 0x000fe20000000019 */
[----:B------:R-:W-:Y:S01]  /*7870*/  FSEL R32, -R77, -0.00082130916416645050049, P0 ;  /* 0xba574d204d207808 */ /* 0x000fe20000000100 */
[----:B------:R-:W-:Y:S01]  /*7880*/  FMUL R29, R72, R33 ;  /* 0x00000021481d7220 */ /* 0x000fe20000400000 */
[----:B------:R-:W-:Y:S01]  /*7890*/  FSEL R33, R66, 0.0052134888246655464172, P0 ;  /* 0x3baad5ea42217808 */ /* 0x000fe20000000000 */
[----:B------:R-:W-:Y:S01]  /*78a0*/  FFMA R26, R80, R62, R26 ;  /* 0x0000003e501a7223 */ /* 0x000fe2000000001a */
[C---:B------:R-:W-:Y:S01]  /*78b0*/  FMUL R30, R72.reuse, R34 ;  /* 0x00000022481e7220 */ /* 0x040fe20000400000 */
[----:B------:R-:W-:Y:S01]  /*78c0*/  FSEL R34, R81, 8.4834944573231041431e-05, P0 ;  /* 0x38b1e96a51227808 */ /* 0x000fe20000000000 */
[----:B------:R-:W-:Y:S01]  /*78d0*/  FMUL R35, R72, R35 ;  /* 0x0000002348237220 */ /* 0x000fe20000400000 */
[C---:B------:R-:W-:Y:S01]  /*78e0*/  FFMA R31, R80.reuse, R63, R31 ;  /* 0x0000003f501f7223 */ /* 0x040fe2000000001f */
[C---:B------:R-:W-:Y:S01]  /*78f0*/  FFMA R28, R80.reuse, R64, R28 ;  /* 0x00000040501c7223 */ /* 0x040fe2000000001c */
[C---:B------:R-:W-:Y:S01]  /*7900*/  FFMA R29, R80.reuse, R65, R29 ;  /* 0x00000041501d7223 */ /* 0x040fe2000000001d */
[C---:B------:R-:W-:Y:S01]  /*7910*/  FFMA R30, R80.reuse, R73, R30 ;  /* 0x00000049501e7223 */ /* 0x040fe2000000001e */
[----:B------:R-:W-:Y:S01]  /*7920*/  MOV R73, 0x3f210a14 ;  /* 0x3f210a1400497802 */ /* 0x000fe20000000f00 */
[----:B------:R-:W-:Y:S01]  /*7930*/  FFMA R35, R80, R74, R35 ;  /* 0x0000004a50237223 */ /* 0x000fe20000000023 */
[-C--:B------:R-:W-:Y:S01]  /*7940*/  FFMA R32, R34, R37.reuse, R32 ;  /* 0x0000002522207223 */ /* 0x080fe20000000020 */
[----:B------:R-:W-:Y:S01]  /*7950*/  FSEL R34, -R76, -0.026868773624300956726, P0 ;  /* 0xbcdc1be74c227808 */ /* 0x000fe20000000100 */
[----:B------:R-:W-:Y:S01]  /*7960*/  HFMA2 R74, -RZ, RZ, 1.8525390625, -0.310791015625 ;  /* 0x3f69b4f9ff4a7431 */ /* 0x000fe200000001ff */
[----:B------:R-:W-:Y:S01]  /*7970*/  @P6 NOP ;  /* 0x0000000000006918 */ /* 0x000fe20000000000 */
[-C--:B------:R-:W-:Y:S01]  /*7980*/  FFMA R33, R32, R37.reuse, R33 ;  /* 0x0000002520217223 */ /* 0x080fe20000000021 */
[----:B------:R-:W-:Y:S01]  /*7990*/  FSEL R32, R75, 0.11284004896879196167, P0 ;  /* 0x3de718af4b207808 */ /* 0x000fe20000000000 */
[----:B------:R1:W-:Y:S01]  /*79a0*/  @P6 SYNCS.ARRIVE.TRANS64.RED.A1T0 RZ, [R93+URZ], RZ ;  /* 0x000000ff5dff69a7 */ /* 0x0003e200081004ff */
[----:B------:R-:W-:Y:S01]  /*79b0*/  FMUL R0, R0, 0.5 ;  /* 0x3f00000000007820 */ /* 0x000fe20000400000 */
[-C--:B------:R-:W-:Y:S01]  /*79c0*/  FFMA R34, R33, R37.reuse, R34 ;  /* 0x0000002521227223 */ /* 0x080fe20000000022 */
[----:B------:R-:W-:Y:S03]  /*79d0*/  FSEL R33, R74, -0.37612664699554443359, P0 ;  /* 0xbec093ac4a217808 */ /* 0x000fe60000000000 */
[-C--:B------:R-:W-:Y:S01]  /*79e0*/  FFMA R32, R34, R37.reuse, R32 ;  /* 0x0000002522207223 */ /* 0x080fe20000000020 */
[----:B------:R-:W-:Y:S03]  /*79f0*/  FSEL R34, R73, 0.12837915122509002686, P0 ;  /* 0x3e0375d349227808 */ /* 0x000fe60000000000 */
[-C--:B------:R-:W-:Y:S01]  /*7a00*/  FFMA R33, R32, R37.reuse, R33 ;  /* 0x0000002520217223 */ /* 0x080fe20000000021 */
[----:B------:R-:W-:Y:S03]  /*7a10*/  FSEL R32, -R37, R36, P0 ;  /* 0x0000002425207208 */ /* 0x000fe60000000100 */
[----:B------:R-:W-:Y:S01]  /*7a20*/  FFMA R34, R33, R37, R34 ;  /* 0x0000002521227223 */ /* 0x000fe20000000022 */
[C---:B------:R-:W-:Y:S01]  /*7a30*/  FMUL R37, R2.reuse, 0.70710676908493041992 ;  /* 0x3f3504f302257820 */ /* 0x040fe20000400000 */
[----:B------:R-:W-:Y:S02]  /*7a40*/  FMUL R2, R2, 0.5 ;  /* 0x3f00000002027820 */ /* 0x000fe40000400000 */
[----:B------:R-:W-:Y:S04]  /*7a50*/  FFMA R32, R34, R32, R32 ;  /* 0x0000002022207223 */ /* 0x000fe80000000020 */
[----:B------:R-:W2:Y:S02]  /*7a60*/  @P0 MUFU.EX2 R33, R32 ;  /* 0x0000002000210308 */ /* 0x000ea40000000800 */
[----:B--2---:R-:W-:Y:S05]  /*7a70*/  @P0 FADD R33, -R33, 1 ;  /* 0x3f80000021210421 */ /* 0x004fea0000000100 */
[----:B------:R-:W-:Y:S01]  /*7a80*/  @P0 LOP3.LUT R32, R33, 0x80000000, R36, 0xb8, !PT ;  /* 0x8000000021200812 */ /* 0x000fe200078eb824 */
[C---:B------:R-:W-:Y:S01]  /*7a90*/  FMUL R33, R37.reuse, R37 ;  /* 0x0000002525217220 */ /* 0x040fe20000400000 */
[C---:B------:R-:W-:Y:S03]  /*7aa0*/  FSETP.GE.AND P0, PT, |R37|.reuse, 1.0029599666595458984, PT ;  /* 0x3f8060fe2500780b */ /* 0x040fe60003f06200 */
[----:B------:R-:W-:Y:S01]  /*7ab0*/  FADD R32, R32, 1 ;  /* 0x3f80000020207421 */ /* 0x000fe20000000000 */
[----:B------:R-:W-:Y:S02]  /*7ac0*/  FSEL R38, |R37|, R33, P0 ;  /* 0x0000002125267208 */ /* 0x000fe40000000200 */
[----:B------:R-:W-:Y:S01]  /*7ad0*/  FSEL R36, R81, 8.4834944573231041431e-05, P0 ;  /* 0x38b1e96a51247808 */ /* 0x000fe20000000000 */
[----:B------:R-:W-:Y:S01]  /*7ae0*/  FMUL R0, R32, R0 ;  /* 0x0000000020007220 */ /* 0x000fe20000400000 */
[----:B------:R-:W-:Y:S02]  /*7af0*/  FSEL R33, -R77, -0.00082130916416645050049, P0 ;  /* 0xba574d204d217808 */ /* 0x000fe40000000100 */
[----:B------:R-:W-:Y:S03]  /*7b00*/  FSEL R34, R66, 0.0052134888246655464172, P0 ;  /* 0x3baad5ea42227808 */ /* 0x000fe60000000000 */
[-C--:B------:R-:W-:Y:S01]  /*7b10*/  FFMA R33, R36, R38.reuse, R33 ;  /* 0x0000002624217223 */ /* 0x080fe20000000021 */
[----:B------:R-:W-:Y:S03]  /*7b20*/  FSEL R36, -R76, -0.026868773624300956726, P0 ;  /* 0xbcdc1be74c247808 */ /* 0x000fe60000000100 */
[-C--:B------:R-:W-:Y:S01]  /*7b30*/  FFMA R34, R33, R38.reuse, R34 ;  /* 0x0000002621227223 */ /* 0x080fe20000000022 */
[----:B------:R-:W-:Y:S03]  /*7b40*/  FSEL R33, R75, 0.11284004896879196167, P0 ;  /* 0x3de718af4b217808 */ /* 0x000fe60000000000 */
        /* <DEDUP_REMOVED lines=63> */
[CC--:B------:R-:W-:Y:S01]  /*7f40*/  FMUL R37, R40.reuse, R40.reuse ;  /* 0x0000002828257220 */ /* 0x0c0fe20000400000 */
[----:B------:R-:W-:Y:S03]  /*7f50*/  FSETP.GE.AND P0, PT, |R40|, 1.0029599666595458984, PT ;  /* 0x3f8060fe2800780b */ /* 0x000fe60003f06200 */
[----:B------:R-:W-:Y:S01]  /*7f60*/  FADD R36, R36, 1 ;  /* 0x3f80000024247421 */ /* 0x000fe20000000000 */
[----:B------:R-:W-:Y:S02]  /*7f70*/  FSEL R41, |R40|, R37, P0 ;  /* 0x0000002528297208 */ /* 0x000fe40000000200 */
[----:B------:R-:W-:Y:S01]  /*7f80*/  FSEL R39, R81, 8.4834944573231041431e-05, P0 ;  /* 0x38b1e96a51277808 */ /* 0x000fe20000000000 */
[----:B------:R-:W-:Y:S01]  /*7f90*/  FMUL R7, R36, R7 ;  /* 0x0000000724077220 */ /* 0x000fe20000400000 */
[----:B------:R-:W-:Y:S02]  /*7fa0*/  FSEL R37, -R77, -0.00082130916416645050049, P0 ;  /* 0xba574d204d257808 */ /* 0x000fe40000000100 */
[----:B------:R-:W-:Y:S02]  /*7fb0*/  FSEL R38, R66, 0.0052134888246655464172, P0 ;  /* 0x3baad5ea42267808 */ /* 0x000fe40000000000 */
[----:B------:R-:W-:Y:S01]  /*7fc0*/  F2FP.SATFINITE.E4M3.F32.PACK_AB_MERGE_C R3, R7, R3, RZ ;  /* 0x000000030703723e */ /* 0x000fe200048070ff */
        /* <DEDUP_REMOVED lines=25> */
[----:B------:R-:W-:Y:S01]  /*8160*/  F2FP.SATFINITE.E4M3.F32.PACK_AB_MERGE_C R4, R2, R0, R3 ;  /* 0x000000000204723e */ /* 0x000fe20004807003 */
        /* <DEDUP_REMOVED lines=76> */
[----:B------:R-:W-:Y:S01]  /*8630*/  FFMA R41, R43, R45, R41 ;  /* 0x0000002d2b297223 */ /* 0x000fe20000000029 */
[----:B------:R-:W-:Y:S02]  /*8640*/  FSEL R43, -R76, -0.026868773624300956726, P0 ;  /* 0xbcdc1be74c2b7808 */ /* 0x000fe40000000100 */
[----:B------:R-:W-:Y:S01]  /*8650*/  F2FP.SATFINITE.E4M3.F32.PACK_AB_MERGE_C R5, R5, R37, R6 ;  /* 0x000000250505723e */ /* 0x000fe20004807006 */
        /* <DEDUP_REMOVED lines=568> */
[----:B------:R-:W-:Y:S04]  /*a9e0*/  FFMA R65, R64, R79, R65 ;  /* 0x0000004f40417223 */ /* 0x000fe80000000041 */
[----:B------:R-:W-:Y:S04]  /*a9f0*/  FFMA R63, R65, R63, R63 ;  /* 0x0000003f413f7223 */ /* 0x000fe8000000003f */
[----:B------:R-:W2:Y:S02]  /*aa00*/  @P0 MUFU.EX2 R64, R63 ;  /* 0x0000003f00400308 */ /* 0x000ea40000000800 */
[----:B--2---:R-:W-:Y:S05]  /*aa10*/  @P0 FADD R64, -R64, 1 ;  /* 0x3f80000040400421 */ /* 0x004fea0000000100 */
[----:B------:R-:W-:Y:S01]  /*aa20*/  @P0 LOP3.LUT R63, R64, 0x80000000, R78, 0xb8, !PT ;  /* 0x80000000403f0812 */ /* 0x000fe200078eb84e */
[C---:B------:R-:W-:Y:S01]  /*aa30*/  FMUL R78, R35.reuse, 0.70710676908493041992 ;  /* 0x3f3504f3234e7820 */ /* 0x040fe20000400000 */
[----:B------:R-:W-:Y:S03]  /*aa40*/  FMUL R35, R35, 0.5 ;  /* 0x3f00000023237820 */ /* 0x000fe60000400000 */
[C---:B------:R-:W-:Y:S01]  /*aa50*/  FMUL R65, R78.reuse, R78 ;  /* 0x0000004e4e417220 */ /* 0x040fe20000400000 */
[C---:B------:R-:W-:Y:S01]  /*aa60*/  FSETP.GE.AND P0, PT, |R78|.reuse, 1.0029599666595458984, PT ;  /* 0x3f8060fe4e00780b */ /* 0x040fe20003f06200 */
[----:B------:R-:W-:Y:S03]  /*aa70*/  FADD R63, R63, 1 ;  /* 0x3f8000003f3f7421 */ /* 0x000fe60000000000 */
[----:B------:R-:W-:Y:S01]  /*aa80*/  FSEL R64, -R77, -0.00082130916416645050049, P0 ;  /* 0xba574d204d407808 */ /* 0x000fe20000000100 */
[----:B------:R-:W-:Y:S01]  /*aa90*/  FMUL R30, R63, R30 ;  /* 0x0000001e3f1e7220 */ /* 0x000fe20000400000 */
[----:B------:R-:W-:Y:S02]  /*aaa0*/  FSEL R79, R81, 8.4834944573231041431e-05, P0 ;  /* 0x38b1e96a514f7808 */ /* 0x000fe40000000000 */
[----:B------:R-:W-:Y:S02]  /*aab0*/  FSEL R77, |R78|, R65, P0 ;  /* 0x000000414e4d7208 */ /* 0x000fe40000000200 */
[----:B------:R-:W-:Y:S02]  /*aac0*/  FSEL R65, R66, 0.0052134888246655464172, P0 ;  /* 0x3baad5ea42417808 */ /* 0x000fe40000000000 */
[----:B------:R-:W-:Y:S01]  /*aad0*/  FSEL R66, -R76, -0.026868773624300956726, P0 ;  /* 0xbcdc1be74c427808 */ /* 0x000fe20000000100 */
[-C--:B------:R-:W-:Y:S04]  /*aae0*/  FFMA R64, R79, R77.reuse, R64 ;  /* 0x0000004d4f407223 */ /* 0x080fe80000000040 */
        /* <DEDUP_REMOVED lines=9> */
[----:B------:R-:W-:Y:S01]  /*ab80*/  FFMA R64, R66, R64, R64 ;  /* 0x0000004042407223 */ /* 0x000fe20000000040 */
[----:B------:R-:W-:Y:S03]  /*ab90*/  LOP3.LUT R66, R109, UR8, RZ, 0xfc, !PT ;  /* 0x000000086d427c12 */ /* 0x000fe6000f8efcff */
[----:B------:R-:W2:Y:S02]  /*aba0*/  @P0 MUFU.EX2 R65, R64 ;  /* 0x0000004000410308 */ /* 0x000ea40000000800 */
[----:B------:R1:W-:Y:S01]  /*abb0*/  STS.128 [R66+UR41+0x2300], R4 ;  /* 0x0023000442007988 */ /* 0x0003e20008000c29 */
[----:B--2---:R-:W-:Y:S05]  /*abc0*/  @P0 FADD R65, -R65, 1 ;  /* 0x3f80000041410421 */ /* 0x004fea0000000100 */
[----:B------:R-:W-:Y:S02]  /*abd0*/  @P0 LOP3.LUT R64, R65, 0x80000000, R78, 0xb8, !PT ;  /* 0x8000000041400812 */ /* 0x000fe400078eb84e */
[----:B------:R-:W-:Y:S03]  /*abe0*/  @P6 IADD3 R65, PT, PT, R70, 0x1, RZ ;  /* 0x0000000146416810 */ /* 0x000fe60007ffe0ff */
[----:B------:R-:W-:Y:S01]  /*abf0*/  FADD R64, R64, 1 ;  /* 0x3f80000040407421 */ /* 0x000fe20000000000 */
[C---:B------:R-:W-:Y:S03]  /*ac00*/  @P6 ISETP.NE.AND P0, PT, R65.reuse, 0x4, PT ;  /* 0x000000044100680c */ /* 0x040fe60003f05270 */
[----:B------:R-:W-:Y:S01]  /*ac10*/  FMUL R35, R64, R35 ;  /* 0x0000002340237220 */ /* 0x000fe20000400000 */
[----:B------:R-:W-:Y:S02]  /*ac20*/  @P6 SEL R70, R65, RZ, P0 ;  /* 0x000000ff41466207 */ /* 0x000fe40000000000 */
[----:B------:R-:W-:Y:S02]  /*ac30*/  IADD3 R65, PT, PT, R66, UR41, RZ ;  /* 0x0000002942417c10 */ /* 0x000fe4000fffe0ff */
[----:B------:R-:W-:Y:S02]  /*ac40*/  F2FP.SATFINITE.E4M3.F32.PACK_AB_MERGE_C R30, R35, R30, RZ ;  /* 0x0000001e231e723e */ /* 0x000fe400048070ff */
[C---:B------:R-:W-:Y:S02]  /*ac50*/  IADD3 R74, PT, PT, R65.reuse, 0x2300, RZ ;  /* 0x00002300414a7810 */ /* 0x040fe40007ffe0ff */
[----:B------:R-:W-:Y:S02]  /*ac60*/  IADD3 R65, PT, PT, R65, 0x2310, RZ ;  /* 0x0000231041417810 */ /* 0x000fe40007ffe0ff */
[----:B------:R-:W-:Y:S02]  /*ac70*/  @P5 IADD3 R65, PT, PT, R74, -0x10, RZ ;  /* 0xfffffff04a415810 */ /* 0x000fe40007ffe0ff */
[----:B------:R-:W-:Y:S02]  /*ac80*/  F2FP.SATFINITE.E4M3.F32.PACK_AB_MERGE_C R11, R29, R11, R30 ;  /* 0x0000000b1d0b723e */ /* 0x000fe4000480701e */
[----:B------:R-:W-:Y:S03]  /*ac90*/  @P6 SEL R73, RZ, 0x1, P0 ;  /* 0x00000001ff496807 */ /* 0x000fe60000000000 */
[----:B------:R1:W-:Y:S01]  /*aca0*/  STS.128 [R65], R8 ;  /* 0x0000000841007388 */ /* 0x0003e20000000c00 */
[----:B------:R-:W-:Y:S01]  /*acb0*/  @P6 LOP3.LUT R108, R108, R73, RZ, 0x3c, !PT ;  /* 0x000000496c6c6212 */ /* 0x000fe200078e3cff */
[----:B------:R-:W-:Y:S01]  /*acc0*/  @!PT LDS RZ, [RZ] ;  /* 0x00000000fffff984 */ /* 0x000fe20000000800 */
[----:B------:R-:W-:Y:S01]  /*acd0*/  @!PT LDS RZ, [RZ] ;  /* 0x00000000fffff984 */ /* 0x000fe20000000800 */
[----:B------:R-:W-:Y:S01]  /*ace0*/  @!PT LDS RZ, [RZ] ;  /* 0x00000000fffff984 */ /* 0x000fe20000000800 */
[----:B------:R-:W-:Y:S01]  /*acf0*/  @!PT LDS RZ, [RZ] ;  /* 0x00000000fffff984 */ /* 0x000fe20000000800 */
[----:B------:R2:W-:Y:S06]  /*ad00*/  MEMBAR.ALL.CTA ;  /* 0x0000000000007992 */ /* 0x0005ec0000008000 */
[----:B--2---:R-:W2:Y:S02]  /*ad10*/  FENCE.VIEW.ASYNC.S ;  /* 0x00000000000073c6 */ /* 0x004ea40000000000 */
[----:B--2---:R-:W-:Y:S06]  /*ad20*/  BAR.SYNC.DEFER_BLOCKING 0x1, 0x80 ;  /* 0x0042000000007b1d */ /* 0x004fec0000010000 */
[----:B------:R-:W-:Y:S05]  /*ad30*/  @P2 BRA `(.L_x_140) ;  /* 0x0000000000682947 */ /* 0x000fea0003800000 */
[----:B------:R-:W-:Y:S01]  /*ad40*/  UIADD3 UR10, UP0, UPT, UR46, 0x680, URZ ;  /* 0x000006802e0a7890 */ /* 0x000fe2000ff1e0ff */
[----:B------:R-:W-:Y:S01]  /*ad50*/  R2UR UR6, R95 ;  /* 0x000000005f0672ca */ /* 0x000fe200000e0000 */
[----:B------:R-:W-:Y:S01]  /*ad60*/  UIADD3 UR9, UPT, UPT, UR41, UR8, URZ ;  /* 0x0000000829097290 */ /* 0x000fe2000fffe0ff */
[----:B------:R-:W-:Y:S01]  /*ad70*/  IMAD.IADD R0, R94, 0x1, R69 ;  /* 0x000000015e007824 */ /* 0x000fe200078e0245 */
[----:B------:R-:W-:Y:S01]  /*ad80*/  UIADD3.X UR11, UPT, UPT, URZ, UR47, URZ, UP0, !UPT ;  /* 0x0000002fff0b7290 */ /* 0x000fe200087fe4ff */
[----:B------:R-:W-:Y:S01]  /*ad90*/  PLOP3.LUT P0, PT, PT, PT, PT, 0x80, 0x8 ;  /* 0x000000000008781c */ /* 0x000fe20003f0f070 */
[----:B------:R-:W-:Y:S11]  /*ada0*/  UIADD3 UR4, UPT, UPT, UR9, 0x2300, URZ ;  /* 0x0000230009047890 */ /* 0x000ff6000fffe0ff */
[----:B------:R-:W-:Y:S01]  /*adb0*/  @!UPT UIADD3 URZ, UPT, UPT, URZ, URZ, URZ ;  /* 0x000000fffffff290 */ /* 0x000fe2000fffe0ff */
.L_x_141:
[----:B------:R-:W-:Y:S02]  /*adc0*/  PLOP3.LUT P1, PT, P1, P0, PT, 0xf2, 0x2f ;  /* 0x00000000002f781c */ /* 0x000fe40000f21e72 */
[----:B------:R-:W-:Y:S01]  /*add0*/  @P0 R2UR P1, UR5, R0 ;  /* 0x00000000000502ca */ /* 0x000fe20000020000 */
[----:B------:R-:W-:Y:S07]  /*ade0*/  UMOV UR7, UR36 ;  /* 0x0000002400077c82 */ /* 0x000fee0008000000 */
[----:B------:R-:W-:Y:S05]  /*adf0*/  @P0 PLOP3.LUT P0, PT, P1, PT, PT, 0x80, 0x8 ;  /* 0x000000000008081c */ /* 0x000fea0000f0f070 */
[----:B------:R2:W-:Y:S08]  /*ae00*/  UTMASTG.3D [UR4], [UR10] ;  /* 0x000000040a0073b5 */ /* 0x0005f00008010000 */
[----:B--2---:R-:W-:Y:S05]  /*ae10*/  @P0 BRA.U.ANY `(.L_x_141) ;  /* 0xfffffffd00e80947 */ /* 0x004fea000393ffff */
[----:B------:R-:W-:Y:S01]  /*ae20*/  R2UR UR6, R95 ;  /* 0x000000005f0672ca */ /* 0x000fe200000e0000 */
[----:B------:R-:W-:Y:S01]  /*ae30*/  UIADD3 UR4, UPT, UPT, UR9, 0x2b00, URZ ;  /* 0x00002b0009047890 */ /* 0x000fe2000fffe0ff */
[----:B------:R-:W-:Y:S01]  /*ae40*/  PLOP3.LUT P0, PT, PT, PT, PT, 0x80, 0x8 ;  /* 0x000000000008781c */ /* 0x000fe20003f0f070 */
[----:B------:R-:W-:Y:S11]  /*ae50*/  VIADD R0, R0, 0x40 ;  /* 0x0000004000007836 */ /* 0x000ff60000000000 */
[----:B------:R-:W-:Y:S01]  /*ae60*/  @!UPT UIADD3 URZ, UPT, UPT, URZ, URZ, URZ ;  /* 0x000000fffffff290 */ /* 0x000fe2000fffe0ff */
.L_x_142:
[----:B------:R-:W-:Y:S02]  /*ae70*/  PLOP3.LUT P1, PT, P1, P0, PT, 0xf2, 0x2f ;  /* 0x00000000002f781c */ /* 0x000fe40000f21e72 */
[----:B------:R-:W-:Y:S01]  /*ae80*/  @P0 R2UR P1, UR5, R0 ;  /* 0x00000000000502ca */ /* 0x000fe20000020000 */
[----:B------:R-:W-:Y:S07]  /*ae90*/  UMOV UR7, UR36 ;  /* 0x0000002400077c82 */ /* 0x000fee0008000000 */
[----:B------:R-:W-:Y:S05]  /*aea0*/  @P0 PLOP3.LUT P0, PT, P1, PT, PT, 0x80, 0x8 ;  /* 0x000000000008081c */ /* 0x000fea0000f0f070 */
[----:B------:R2:W-:Y:S08]  /*aeb0*/  UTMASTG.3D [UR4], [UR10] ;  /* 0x000000040a0073b5 */ /* 0x0005f00008010000 */
[----:B--2---:R-:W-:Y:S05]  /*aec0*/  @P0 BRA.U.ANY `(.L_x_142) ;  /* 0xfffffffd00e80947 */ /* 0x004fea000393ffff */
[----:B------:R0:W-:Y:S02]  /*aed0*/  UTMACMDFLUSH ;  /* 0x00000000000079b7 */ /* 0x0001e40000000000 */
.L_x_140:
[----:B------:R-:W-:Y:S05]  /*aee0*/  BSYNC.RECONVERGENT B0 ;  /* 0x0000000000007941 */ /* 0x000fea0003800200 */
.L_x_139:
[----:B------:R-:W-:Y:S01]  /*aef0*/  UIADD3 UR42, UPT, UPT, UR42, 0x1, URZ ;  /* 0x000000012a2a7890 */ /* 0x000fe2000fffe0ff */
[----:B------:R-:W-:Y:S03]  /*af00*/  BSSY.RECONVERGENT B0, `(.L_x_143) ;  /* 0x0000005000007945 */ /* 0x000fe60003800200 */
[----:B------:R-:W-:Y:S04]  /*af10*/  UISETP.NE.AND UP0, UPT, UR42, 0x2, UPT ;  /* 0x000000022a00788c */ /* 0x000fe8000bf05270 */
[----:B------:R-:W-:Y:S01]  /*af20*/  USEL UR42, UR42, URZ, UP0 ;  /* 0x000000ff2a2a7287 */ /* 0x000fe20008000000 */
[----:B------:R-:W-:Y:S11]  /*af30*/  @P2 BRA `(.L_x_144) ;  /* 0x0000000000042947 */ /* 0x000ff60003800000 */
[----:B------:R-:W-:Y:S04]  /*af40*/  DEPBAR.LE SB0, 0x1 ;  /* 0x000080400000791a */ /* 0x000fe80000000000 */
.L_x_144:
[----:B------:R-:W-:Y:S05]  /*af50*/  BSYNC.RECONVERGENT B0 ;  /* 0x0000000000007941 */ /* 0x000fea0003800200 */
.L_x_143:
[----:B------:R-:W-:Y:S01]  /*af60*/  BAR.SYNC.DEFER_BLOCKING 0x1, 0x80 ;  /* 0x0042000000007b1d */ /* 0x000fe20000010000 */
[----:B------:R-:W-:Y:S01]  /*af70*/  ISETP.NE.AND P1, PT, R116, RZ, PT ;  /* 0x000000ff7400720c */ /* 0x000fe20003f25270 */
[----:B------:R-:W-:Y:S01]  /*af80*/  IMAD.MOV.U32 R69, RZ, RZ, 0x20 ;  /* 0x00000020ff457424 */ /* 0x000fe200078e00ff */
[----:B------:R-:W-:Y:S02]  /*af90*/  ISETP.NE.AND P0, PT, R118, RZ, PT ;  /* 0x000000ff7600720c */ /* 0x000fe40003f05270 */
[----:B------:R-:W-:Y:S02]  /*afa0*/  ISETP.NE.AND P2, PT, R115, RZ, PT ;  /* 0x000000ff7300720c */ /* 0x000fe40003f45270 */
[----:B------:R-:W-:Y:S02]  /*afb0*/  PLOP3.LUT P1, PT, P0, P1, PT, 0xf8, 0x8f ;  /* 0x00000000008f781c */ /* 0x000fe40000723f70 */
[----:B------:R-:W-:Y:S11]  /*afc0*/  SEL R101, R101, 0x1, P0 ;  /* 0x0000000165657807 */ /* 0x000ff60000000000 */
[----:B------:R-:W-:Y:S02]  /*afd0*/  @!P1 LEA R2, R106, UR41, 0x3 ;  /* 0x000000296a029c11 */ /* 0x000fe4000f8e18ff */
[----:B------:R-:W-:Y:S04]  /*afe0*/  @!P1 SHF.L.U32 R0, R105, 0x1f, RZ ;  /* 0x0000001f69009819 */ /* 0x000fe800000006ff */
[----:B------:R-:W2:Y:S02]  /*aff0*/  @!P1 SYNCS.PHASECHK.TRANS64.TRYWAIT P0, [R2+URZ+0x1a0], R0 ;  /* 0x0001a000020095a7 */ /* 0x000ea400080011ff */
[----:B--2---:R-:W-:Y:S02]  /*b000*/  @!P1 SEL R101, RZ, 0x1, !P0 ;  /* 0x00000001ff659807 */ /* 0x004fe40004000000 */
[----:B------:R-:W-:Y:S02]  /*b010*/  PLOP3.LUT P1, PT, PT, PT, PT, 0x80, 0x8 ;  /* 0x000000000008781c */ /* 0x000fe40003f2f070 */
[----:B------:R-:W-:Y:S02]  /*b020*/  PLOP3.LUT P0, PT, PT, PT, PT, 0x8, 0x80 ;  /* 0x000000000080781c */ /* 0x000fe40003f0e170 */
[----:B------:R-:W-:Y:S01]  /*b030*/  P2R R116, PR, RZ, 0x2 ;  /* 0x00000002ff747803 */ /* 0x000fe20000000000 */
[----:B------:R-:W-:Y:S10]  /*b040*/  @P2 BRA `(.L_x_145) ;  /* 0xffffffb800e42947 */ /* 0x000ff4000383ffff */
[----:B------:R-:W-:Y:S01]  /*b050*/  ISETP.NE.AND P2, PT, R114, RZ, PT ;  /* 0x000000ff7200720c */ /* 0x000fe20003f45270 */
[----:B------:R-:W-:Y:S01]  /*b060*/  IMAD.MOV.U32 R106, RZ, RZ, R99 ;  /* 0x000000ffff6a7224 */ /* 0x000fe200078e0063 */
[----:B------:R-:W-:Y:S01]  /*b070*/  ISETP.NE.AND P0, PT, R96, 0x2, PT ;  /* 0x000000026000780c */ /* 0x000fe20003f05270 */
[----:B------:R-:W-:Y:S02]  /*b080*/  IMAD.MOV.U32 R105, RZ, RZ, R100 ;  /* 0x000000ffff697224 */ /* 0x000fe400078e0064 */
[----:B------:R-:W-:Y:S01]  /*b090*/  IMAD.IADD R22, R102, 0x1, R82 ;  /* 0x0000000166167824 */ /* 0x000fe200078e0252 */
[----:B------:R-:W-:Y:S01]  /*b0a0*/  SEL R0, RZ, 0x1, P0 ;  /* 0x00000001ff007807 */ /* 0x000fe20000000000 */
[----:B------:R-:W-:Y:S01]  /*b0b0*/  IMAD.IADD R23, R103, 0x1, R83 ;  /* 0x0000000167177824 */ /* 0x000fe200078e0253 */
[----:B------:R-:W-:Y:S02]  /*b0c0*/  SEL R96, R96, RZ, P0 ;  /* 0x000000ff60607207 */ /* 0x000fe40000000000 */
[----:B------:R-:W-:-:S03]  /*b0d0*/  LOP3.LUT R107, R107, R0, RZ, 0x3c, !PT ;  /* 0x000000006b6b7212 */ /* 0x000fc600078e3cff */
[----:B------:R-:W-:Y:S01]  /*b0e0*/  @P2 R2UR UR36, R104 ;  /* 0x00000000682422ca */ /* 0x000fe200000e0000 */
[----:B------:R-:W-:-:S14]  /*b0f0*/  @P2 BRA `(.L_x_146) ;  /* 0xffffffac00742947 */ /* 0x000fdc000383ffff */
[----:B------:R-:W-:Y:S05]  /*b100*/  EXIT ;  /* 0x000000000000794d */ /* 0x000fea0003800000 */
.L_x_25:
[----:B--2---:R2:W4:Y:S02]  /*b110*/  SYNCS.PHASECHK.TRANS64.TRYWAIT P0, [R2+URZ+0x240], R3 ;  /* 0x00024003020075a7 */ /* 0x00452400080011ff */
[----:B----4-:R-:W-:Y:S05]  /*b120*/  @!P0 NANOSLEEP.SYNCS 0x989680 ;  /* 0x009896800000895d */ /* 0x010fea0003900000 */
[----:B------:R-:W4:Y:S02]  /*b130*/  @!P0 SYNCS.PHASECHK.TRANS64 P0, [R2+URZ+0x240], R3 ;  /* 0x00024003020085a7 */ /* 0x000f2400080010ff */
[----:B----4-:R-:W-:Y:S05]  /*b140*/  @!P0 BRA `(.L_x_25) ;  /* 0xfffffffc00f08947 */ /* 0x010fea000383ffff */
[----:B------:R-:W-:Y:S05]  /*b150*/  BRA `(.L_x_147) ;  /* 0xffffff6800407947 */ /* 0x000fea000383ffff */
.L_x_28:
[----:B------:R-:W-:-:S07]  /*b160*/  MOV R2, UR33 ;  /* 0x0000002100027c02 */ /* 0x000fce0008000f00 */
.L_x_148:
[----:B-1----:R1:W2:Y:S02]  /*b170*/  SYNCS.PHASECHK.TRANS64.TRYWAIT P0, [R2+URZ+0xd0], R4 ;  /* 0x0000d004020075a7 */ /* 0x0022a400080011ff */
[----:B--2---:R-:W-:Y:S05]  /*b180*/  @!P0 NANOSLEEP.SYNCS 0x989680 ;  /* 0x009896800000895d */ /* 0x004fea0003900000 */
[----:B------:R-:W2:Y:S02]  /*b190*/  @!P0 SYNCS.PHASECHK.TRANS64 P0, [R2+URZ+0xd0], R4 ;  /* 0x0000d004020085a7 */ /* 0x000ea400080010ff */
[----:B--2---:R-:W-:Y:S05]  /*b1a0*/  @!P0 BRA `(.L_x_148) ;  /* 0xfffffffc00f08947 */ /* 0x004fea000383ffff */
[----:B------:R-:W-:Y:S05]  /*b1b0*/  BRA `(.L_x_27) ;  /* 0xffffff6800a47947 */ /* 0x000fea000383ffff */
.L_x_35:
[----:B-1----:R-:W-:-:S07]  /*b1c0*/  MOV R2, UR17 ;  /* 0x0000001100027c02 */ /* 0x002fce0008000f00 */
.L_x_149:
[----:B-1----:R1:W2:Y:S02]  /*b1d0*/  SYNCS.PHASECHK.TRANS64.TRYWAIT P0, [R2+URZ+0xd0], R4 ;  /* 0x0000d004020075a7 */ /* 0x0022a400080011ff */
[----:B--2---:R-:W-:Y:S05]  /*b1e0*/  @!P0 NANOSLEEP.SYNCS 0x989680 ;  /* 0x009896800000895d */ /* 0x004fea0003900000 */
[----:B------:R-:W2:Y:S02]  /*b1f0*/  @!P0 SYNCS.PHASECHK.TRANS64 P0, [R2+URZ+0xd0], R4 ;  /* 0x0000d004020085a7 */ /* 0x000ea400080010ff */
[----:B--2---:R-:W-:Y:S05]  /*b200*/  @!P0 BRA `(.L_x_149) ;  /* 0xfffffffc00f08947 */ /* 0x004fea000383ffff */
[----:B------:R-:W-:Y:S05]  /*b210*/  BRA `(.L_x_34) ;  /* 0xffffff6c00607947 */ /* 0x000fea000383ffff */
.L_x_40:
[----:B-1----:R1:W2:Y:S02]  /*b220*/  SYNCS.PHASECHK.TRANS64.TRYWAIT P0, [R2+URZ+0x1d0], R3 ;  /* 0x0001d003020075a7 */ /* 0x0022a400080011ff */
[----:B--2---:R-:W-:Y:S05]  /*b230*/  @!P0 NANOSLEEP.SYNCS 0x989680 ;  /* 0x009896800000895d */ /* 0x004fea0003900000 */
[----:B------:R-:W2:Y:S02]  /*b240*/  @!P0 SYNCS.PHASECHK.TRANS64 P0, [R2+URZ+0x1d0], R3 ;  /* 0x0001d003020085a7 */ /* 0x000ea400080010ff */
[----:B--2---:R-:W-:Y:S05]  /*b250*/  @!P0 BRA `(.L_x_40) ;  /* 0xfffffffc00f08947 */ /* 0x004fea000383ffff */
[----:B------:R-:W-:Y:S05]  /*b260*/  BRA `(.L_x_150) ;  /* 0xffffff7000007947 */ /* 0x000fea000383ffff */
.L_x_44:
[----:B---3--:R-:W-:-:S07]  /*b270*/  MOV R0, UR4 ;  /* 0x0000000400007c02 */ /* 0x008fce0008000f00 */
.L_x_151:
[----:B-1----:R1:W2:Y:S02]  /*b280*/  SYNCS.PHASECHK.TRANS64.TRYWAIT P0, [R0+URZ], R2 ;  /* 0x00000002000075a7 */ /* 0x0022a400080011ff */
[----:B--2---:R-:W-:Y:S05]  /*b290*/  @!P0 NANOSLEEP.SYNCS 0x989680 ;  /* 0x009896800000895d */ /* 0x004fea0003900000 */
[----:B------:R-:W2:Y:S02]  /*b2a0*/  @!P0 SYNCS.PHASECHK.TRANS64 P0, [R0+URZ], R2 ;  /* 0x00000002000085a7 */ /* 0x000ea400080010ff */
[----:B--2---:R-:W-:Y:S05]  /*b2b0*/  @!P0 BRA `(.L_x_151) ;  /* 0xfffffffc00f08947 */ /* 0x004fea000383ffff */
[----:B------:R-:W-:Y:S05]  /*b2c0*/  BRA `(.L_x_152) ;  /* 0xffffff7400707947 */ /* 0x000fea000383ffff */
.L_x_45:
[----:B---3--:R-:W-:-:S07]  /*b2d0*/  MOV R0, UR4 ;  /* 0x0000000400007c02 */ /* 0x008fce0008000f00 */
.L_x_153:
[----:B-1----:R1:W2:Y:S02]  /*b2e0*/  SYNCS.PHASECHK.TRANS64.TRYWAIT P0, [R0+URZ], R3 ;  /* 0x00000003000075a7 */ /* 0x0022a400080011ff */
[----:B--2---:R-:W-:Y:S05]  /*b2f0*/  @!P0 NANOSLEEP.SYNCS 0x989680 ;  /* 0x009896800000895d */ /* 0x004fea0003900000 */
[----:B------:R-:W2:Y:S02]  /*b300*/  @!P0 SYNCS.PHASECHK.TRANS64 P0, [R0+URZ], R3 ;  /* 0x00000003000085a7 */ /* 0x000ea400080010ff */
[----:B--2---:R-:W-:Y:S05]  /*b310*/  @!P0 BRA `(.L_x_153) ;  /* 0xfffffffc00f08947 */ /* 0x004fea000383ffff */
[----:B------:R-:W-:Y:S05]  /*b320*/  BRA `(.L_x_154) ;  /* 0xffffff74007c7947 */ /* 0x000fea000383ffff */
.L_x_46:
[----:B---3--:R-:W-:-:S07]  /*b330*/  MOV R0, UR4 ;  /* 0x0000000400007c02 */ /* 0x008fce0008000f00 */
.L_x_155:
[----:B-1----:R1:W2:Y:S02]  /*b340*/  SYNCS.PHASECHK.TRANS64.TRYWAIT P0, [R0+URZ], R3 ;  /* 0x00000003000075a7 */ /* 0x0022a400080011ff */
[----:B--2---:R-:W-:Y:S05]  /*b350*/  @!P0 NANOSLEEP.SYNCS 0x989680 ;  /* 0x009896800000895d */ /* 0x004fea0003900000 */
[----:B------:R-:W2:Y:S02]  /*b360*/  @!P0 SYNCS.PHASECHK.TRANS64 P0, [R0+URZ], R3 ;  /* 0x00000003000085a7 */ /* 0x000ea400080010ff */
[----:B--2---:R-:W-:Y:S05]  /*b370*/  @!P0 BRA `(.L_x_155) ;  /* 0xfffffffc00f08947 */ /* 0x004fea000383ffff */
[----:B------:R-:W-:Y:S05]  /*b380*/  BRA `(.L_x_156) ;  /* 0xffffff7400887947 */ /* 0x000fea000383ffff */
.L_x_47:
[----:B---3--:R-:W-:-:S07]  /*b390*/  MOV R0, UR4 ;  /* 0x0000000400007c02 */ /* 0x008fce0008000f00 */
.L_x_157:
[----:B-1----:R1:W2:Y:S02]  /*b3a0*/  SYNCS.PHASECHK.TRANS64.TRYWAIT P0, [R0+URZ], R3 ;  /* 0x00000003000075a7 */ /* 0x0022a400080011ff */
[----:B--2---:R-:W-:Y:S05]  /*b3b0*/  @!P0 NANOSLEEP.SYNCS 0x989680 ;  /* 0x009896800000895d */ /* 0x004fea0003900000 */
[----:B------:R-:W2:Y:S02]  /*b3c0*/  @!P0 SYNCS.PHASECHK.TRANS64 P0, [R0+URZ], R3 ;  /* 0x00000003000085a7 */ /* 0x000ea400080010ff */
[----:B--2---:R-:W-:Y:S05]  /*b3d0*/  @!P0 BRA `(.L_x_157) ;  /* 0xfffffffc00f08947 */ /* 0x004fea000383ffff */
[----:B------:R-:W-:Y:S05]  /*b3e0*/  BRA `(.L_x_158) ;  /* 0xffffff7400947947 */ /* 0x000fea000383ffff */
.L_x_48:
[----:B---3--:R-:W-:-:S07]  /*b3f0*/  MOV R0, UR4 ;  /* 0x0000000400007c02 */ /* 0x008fce0008000f00 */
.L_x_159:
[----:B-1----:R1:W2:Y:S02]  /*b400*/  SYNCS.PHASECHK.TRANS64.TRYWAIT P0, [R0+URZ], R3 ;  /* 0x00000003000075a7 */ /* 0x0022a400080011ff */
[----:B--2---:R-:W-:Y:S05]  /*b410*/  @!P0 NANOSLEEP.SYNCS 0x989680 ;  /* 0x009896800000895d */ /* 0x004fea0003900000 */
[----:B------:R-:W2:Y:S02]  /*b420*/  @!P0 SYNCS.PHASECHK.TRANS64 P0, [R0+URZ], R3 ;  /* 0x00000003000085a7 */ /* 0x000ea400080010ff */
[----:B--2---:R-:W-:Y:S05]  /*b430*/  @!P0 BRA `(.L_x_159) ;  /* 0xfffffffc00f08947 */ /* 0x004fea000383ffff */
[----:B------:R-:W-:Y:S05]  /*b440*/  BRA `(.L_x_160) ;  /* 0xffffff7400a07947 */ /* 0x000fea000383ffff */
.L_x_49:
[----:B---3--:R-:W-:-:S07]  /*b450*/  MOV R0, UR4 ;  /* 0x0000000400007c02 */ /* 0x008fce0008000f00 */
.L_x_161:
[----:B-1----:R1:W2:Y:S02]  /*b460*/  SYNCS.PHASECHK.TRANS64.TRYWAIT P0, [R0+URZ], R3 ;  /* 0x00000003000075a7 */ /* 0x0022a400080011ff */
[----:B--2---:R-:W-:Y:S05]  /*b470*/  @!P0 NANOSLEEP.SYNCS 0x989680 ;  /* 0x009896800000895d */ /* 0x004fea0003900000 */
[----:B------:R-:W2:Y:S02]  /*b480*/  @!P0 SYNCS.PHASECHK.TRANS64 P0, [R0+URZ], R3 ;  /* 0x00000003000085a7 */ /* 0x000ea400080010ff */
[----:B--2---:R-:W-:Y:S05]  /*b490*/  @!P0 BRA `(.L_x_161) ;  /* 0xfffffffc00f08947 */ /* 0x004fea000383ffff */
[----:B------:R-:W-:Y:S05]  /*b4a0*/  BRA `(.L_x_162) ;  /* 0xffffff7400ac7947 */ /* 0x000fea000383ffff */
.L_x_50:
[----:B---3--:R-:W-:-:S07]  /*b4b0*/  MOV R0, UR4 ;  /* 0x0000000400007c02 */ /* 0x008fce0008000f00 */
.L_x_163:
[----:B-1----:R1:W2:Y:S02]  /*b4c0*/  SYNCS.PHASECHK.TRANS64.TRYWAIT P0, [R0+URZ], R3 ;  /* 0x00000003000075a7 */ /* 0x0022a400080011ff */
[----:B--2---:R-:W-:Y:S05]  /*b4d0*/  @!P0 NANOSLEEP.SYNCS 0x989680 ;  /* 0x009896800000895d */ /* 0x004fea0003900000 */
[----:B------:R-:W2:Y:S02]  /*b4e0*/  @!P0 SYNCS.PHASECHK.TRANS64 P0, [R0+URZ], R3 ;  /* 0x00000003000085a7 */ /* 0x000ea400080010ff */
[----:B--2---:R-:W-:Y:S05]  /*b4f0*/  @!P0 BRA `(.L_x_163) ;  /* 0xfffffffc00f08947 */ /* 0x004fea000383ffff */
[----:B------:R-:W-:Y:S05]  /*b500*/  BRA `(.L_x_164) ;  /* 0xffffff7400b87947 */ /* 0x000fea000383ffff */
.L_x_51:
[----:B---3--:R-:W-:-:S07]  /*b510*/  MOV R0, UR4 ;  /* 0x0000000400007c02 */ /* 0x008fce0008000f00 */
.L_x_165:
[----:B-1----:R1:W2:Y:S02]  /*b520*/  SYNCS.PHASECHK.TRANS64.TRYWAIT P0, [R0+URZ], R3 ;  /* 0x00000003000075a7 */ /* 0x0022a400080011ff */
[----:B--2---:R-:W-:Y:S05]  /*b530*/  @!P0 NANOSLEEP.SYNCS 0x989680 ;  /* 0x009896800000895d */ /* 0x004fea0003900000 */
[----:B------:R-:W2:Y:S02]  /*b540*/  @!P0 SYNCS.PHASECHK.TRANS64 P0, [R0+URZ], R3 ;  /* 0x00000003000085a7 */ /* 0x000ea400080010ff */
[----:B--2---:R-:W-:Y:S05]  /*b550*/  @!P0 BRA `(.L_x_165) ;  /* 0xfffffffc00f08947 */ /* 0x004fea000383ffff */
[----:B------:R-:W-:Y:S05]  /*b560*/  BRA `(.L_x_166) ;  /* 0xffffff7400c47947 */ /* 0x000fea000383ffff */
.L_x_52:
[----:B---3--:R-:W-:-:S07]  /*b570*/  MOV R0, UR4 ;  /* 0x0000000400007c02 */ /* 0x008fce0008000f00 */
.L_x_167:
[----:B-1----:R1:W2:Y:S02]  /*b580*/  SYNCS.PHASECHK.TRANS64.TRYWAIT P0, [R0+URZ], R3 ;  /* 0x00000003000075a7 */ /* 0x0022a400080011ff */
[----:B--2---:R-:W-:Y:S05]  /*b590*/  @!P0 NANOSLEEP.SYNCS 0x989680 ;  /* 0x009896800000895d */ /* 0x004fea0003900000 */
[----:B------:R-:W2:Y:S02]  /*b5a0*/  @!P0 SYNCS.PHASECHK.TRANS64 P0, [R0+URZ], R3 ;  /* 0x00000003000085a7 */ /* 0x000ea400080010ff */
[----:B--2---:R-:W-:Y:S05]  /*b5b0*/  @!P0 BRA `(.L_x_167) ;  /* 0xfffffffc00f08947 */ /* 0x004fea000383ffff */
[----:B------:R-:W-:Y:S05]  /*b5c0*/  BRA `(.L_x_168) ;  /* 0xffffff7400d07947 */ /* 0x000fea000383ffff */
.L_x_53:
[----:B---3--:R-:W-:-:S07]  /*b5d0*/  MOV R0, UR4 ;  /* 0x0000000400007c02 */ /* 0x008fce0008000f00 */
.L_x_169:
[----:B-1----:R1:W2:Y:S02]  /*b5e0*/  SYNCS.PHASECHK.TRANS64.TRYWAIT P0, [R0+URZ], R3 ;  /* 0x00000003000075a7 */ /* 0x0022a400080011ff */
[----:B--2---:R-:W-:Y:S05]  /*b5f0*/  @!P0 NANOSLEEP.SYNCS 0x989680 ;  /* 0x009896800000895d */ /* 0x004fea0003900000 */
[----:B------:R-:W2:Y:S02]  /*b600*/  @!P0 SYNCS.PHASECHK.TRANS64 P0, [R0+URZ], R3 ;  /* 0x00000003000085a7 */ /* 0x000ea400080010ff */
[----:B--2---:R-:W-:Y:S05]  /*b610*/  @!P0 BRA `(.L_x_169) ;  /* 0xfffffffc00f08947 */ /* 0x004fea000383ffff */
[----:B------:R-:W-:Y:S05]  /*b620*/  BRA `(.L_x_170) ;  /* 0xffffff7400dc7947 */ /* 0x000fea000383ffff */
.L_x_54:
[----:B---3--:R-:W-:-:S07]  /*b630*/  MOV R0, UR4 ;  /* 0x0000000400007c02 */ /* 0x008fce0008000f00 */
.L_x_171:
[----:B-1----:R1:W2:Y:S02]  /*b640*/  SYNCS.PHASECHK.TRANS64.TRYWAIT P0, [R0+URZ], R3 ;  /* 0x00000003000075a7 */ /* 0x0022a400080011ff */
[----:B--2---:R-:W-:Y:S05]  /*b650*/  @!P0 NANOSLEEP.SYNCS 0x989680 ;  /* 0x009896800000895d */ /* 0x004fea0003900000 */
[----:B------:R-:W2:Y:S02]  /*b660*/  @!P0 SYNCS.PHASECHK.TRANS64 P0, [R0+URZ], R3 ;  /* 0x00000003000085a7 */ /* 0x000ea400080010ff */
[----:B--2---:R-:W-:Y:S05]  /*b670*/  @!P0 BRA `(.L_x_171) ;  /* 0xfffffffc00f08947 */ /* 0x004fea000383ffff */
[----:B------:R-:W-:Y:S05]  /*b680*/  BRA `(.L_x_172) ;  /* 0xffffff7400e87947 */ /* 0x000fea000383ffff */
.L_x_55:
[----:B---3--:R-:W-:-:S07]  /*b690*/  MOV R0, UR4 ;  /* 0x0000000400007c02 */ /* 0x008fce0008000f00 */
.L_x_173:
[----:B-1----:R1:W2:Y:S02]  /*b6a0*/  SYNCS.PHASECHK.TRANS64.TRYWAIT P0, [R0+URZ], R3 ;  /* 0x00000003000075a7 */ /* 0x0022a400080011ff */
[----:B--2---:R-:W-:Y:S05]  /*b6b0*/  @!P0 NANOSLEEP.SYNCS 0x989680 ;  /* 0x009896800000895d */ /* 0x004fea0003900000 */
[----:B------:R-:W2:Y:S02]  /*b6c0*/  @!P0 SYNCS.PHASECHK.TRANS64 P0, [R0+URZ], R3 ;  /* 0x00000003000085a7 */ /* 0x000ea400080010ff */
[----:B--2---:R-:W-:Y:S05]  /*b6d0*/  @!P0 BRA `(.L_x_173) ;  /* 0xfffffffc00f08947 */ /* 0x004fea000383ffff */
[----:B------:R-:W-:Y:S05]  /*b6e0*/  BRA `(.L_x_174) ;  /* 0xffffff7400f47947 */ /* 0x000fea000383ffff */
.L_x_56:
[----:B---3--:R-:W-:-:S07]  /*b6f0*/  MOV R0, UR4 ;  /* 0x0000000400007c02 */ /* 0x008fce0008000f00 */
.L_x_175:
[----:B-1----:R1:W2:Y:S02]  /*b700*/  SYNCS.PHASECHK.TRANS64.TRYWAIT P0, [R0+URZ], R3 ;  /* 0x00000003000075a7 */ /* 0x0022a400080011ff */
[----:B--2---:R-:W-:Y:S05]  /*b710*/  @!P0 NANOSLEEP.SYNCS 0x989680 ;  /* 0x009896800000895d */ /* 0x004fea0003900000 */
[----:B------:R-:W2:Y:S02]  /*b720*/  @!P0 SYNCS.PHASECHK.TRANS64 P0, [R0+URZ], R3 ;  /* 0x00000003000085a7 */ /* 0x000ea400080010ff */
[----:B--2---:R-:W-:Y:S05]  /*b730*/  @!P0 BRA `(.L_x_175) ;  /* 0xfffffffc00f08947 */ /* 0x004fea000383ffff */
[----:B------:R-:W-:Y:S05]  /*b740*/  BRA `(.L_x_176) ;  /* 0xffffff7800007947 */ /* 0x000fea000383ffff */
.L_x_57:
[----:B---3--:R-:W-:-:S07]  /*b750*/  MOV R0, UR4 ;  /* 0x0000000400007c02 */ /* 0x008fce0008000f00 */
.L_x_177:
[----:B-1----:R1:W2:Y:S02]  /*b760*/  SYNCS.PHASECHK.TRANS64.TRYWAIT P0, [R0+URZ], R3 ;  /* 0x00000003000075a7 */ /* 0x0022a400080011ff */
[----:B--2---:R-:W-:Y:S05]  /*b770*/  @!P0 NANOSLEEP.SYNCS 0x989680 ;  /* 0x009896800000895d */ /* 0x004fea0003900000 */
[----:B------:R-:W2:Y:S02]  /*b780*/  @!P0 SYNCS.PHASECHK.TRANS64 P0, [R0+URZ], R3 ;  /* 0x00000003000085a7 */ /* 0x000ea400080010ff */
[----:B--2---:R-:W-:Y:S05]  /*b790*/  @!P0 BRA `(.L_x_177) ;  /* 0xfffffffc00f08947 */ /* 0x004fea000383ffff */
[----:B------:R-:W-:Y:S05]  /*b7a0*/  BRA `(.L_x_178) ;  /* 0xffffff78000c7947 */ /* 0x000fea000383ffff */
.L_x_58:
[----:B---3--:R-:W-:-:S07]  /*b7b0*/  MOV R0, UR4 ;  /* 0x0000000400007c02 */ /* 0x008fce0008000f00 */
.L_x_179:
[----:B-1----:R1:W2:Y:S02]  /*b7c0*/  SYNCS.PHASECHK.TRANS64.TRYWAIT P0, [R0+URZ], R3 ;  /* 0x00000003000075a7 */ /* 0x0022a400080011ff */
[----:B--2---:R-:W-:Y:S05]  /*b7d0*/  @!P0 NANOSLEEP.SYNCS 0x989680 ;  /* 0x009896800000895d */ /* 0x004fea0003900000 */
[----:B------:R-:W2:Y:S02]  /*b7e0*/  @!P0 SYNCS.PHASECHK.TRANS64 P0, [R0+URZ], R3 ;  /* 0x00000003000085a7 */ /* 0x000ea400080010ff */
[----:B--2---:R-:W-:Y:S05]  /*b7f0*/  @!P0 BRA `(.L_x_179) ;  /* 0xfffffffc00f08947 */ /* 0x004fea000383ffff */
[----:B------:R-:W-:Y:S05]  /*b800*/  BRA `(.L_x_180) ;  /* 0xffffff7800187947 */ /* 0x000fea000383ffff */
.L_x_59:
[----:B---3--:R-:W-:-:S07]  /*b810*/  MOV R0, UR4 ;  /* 0x0000000400007c02 */ /* 0x008fce0008000f00 */
.L_x_181:
[----:B-1----:R1:W2:Y:S02]  /*b820*/  SYNCS.PHASECHK.TRANS64.TRYWAIT P0, [R0+URZ], R3 ;  /* 0x00000003000075a7 */ /* 0x0022a400080011ff */
[----:B--2---:R-:W-:Y:S05]  /*b830*/  @!P0 NANOSLEEP.SYNCS 0x989680 ;  /* 0x009896800000895d */ /* 0x004fea0003900000 */
[----:B------:R-:W2:Y:S02]  /*b840*/  @!P0 SYNCS.PHASECHK.TRANS64 P0, [R0+URZ], R3 ;  /* 0x00000003000085a7 */ /* 0x000ea400080010ff */
[----:B--2---:R-:W-:Y:S05]  /*b850*/  @!P0 BRA `(.L_x_181) ;  /* 0xfffffffc00f08947 */ /* 0x004fea000383ffff */
[----:B------:R-:W-:Y:S05]  /*b860*/  BRA `(.L_x_182) ;  /* 0xffffff7800247947 */ /* 0x000fea000383ffff */
.L_x_60:
[----:B---3--:R-:W-:-:S07]  /*b870*/  MOV R0, UR4 ;  /* 0x0000000400007c02 */ /* 0x008fce0008000f00 */
.L_x_183:
[----:B-1----:R1:W2:Y:S02]  /*b880*/  SYNCS.PHASECHK.TRANS64.TRYWAIT P0, [R0+URZ], R3 ;  /* 0x00000003000075a7 */ /* 0x0022a400080011ff */
[----:B--2---:R-:W-:Y:S05]  /*b890*/  @!P0 NANOSLEEP.SYNCS 0x989680 ;  /* 0x009896800000895d */ /* 0x004fea0003900000 */
[----:B------:R-:W2:Y:S02]  /*b8a0*/  @!P0 SYNCS.PHASECHK.TRANS64 P0, [R0+URZ], R3 ;  /* 0x00000003000085a7 */ /* 0x000ea400080010ff */
[----:B--2---:R-:W-:Y:S05]  /*b8b0*/  @!P0 BRA `(.L_x_183) ;  /* 0xfffffffc00f08947 */ /* 0x004fea000383ffff */
[----:B------:R-:W-:Y:S05]  /*b8c0*/  BRA `(.L_x_184) ;  /* 0xffffff7800307947 */ /* 0x000fea000383ffff */
.L_x_61:
[----:B---3--:R-:W-:-:S07]  /*b8d0*/  MOV R0, UR4 ;  /* 0x0000000400007c02 */ /* 0x008fce0008000f00 */
.L_x_185:
[----:B-1----:R1:W2:Y:S02]  /*b8e0*/  SYNCS.PHASECHK.TRANS64.TRYWAIT P0, [R0+URZ], R3 ;  /* 0x00000003000075a7 */ /* 0x0022a400080011ff */
[----:B--2---:R-:W-:Y:S05]  /*b8f0*/  @!P0 NANOSLEEP.SYNCS 0x989680 ;  /* 0x009896800000895d */ /* 0x004fea0003900000 */
[----:B------:R-:W2:Y:S02]  /*b900*/  @!P0 SYNCS.PHASECHK.TRANS64 P0, [R0+URZ], R3 ;  /* 0x00000003000085a7 */ /* 0x000ea400080010ff */
[----:B--2---:R-:W-:Y:S05]  /*b910*/  @!P0 BRA `(.L_x_185) ;  /* 0xfffffffc00f08947 */ /* 0x004fea000383ffff */
[----:B------:R-:W-:Y:S05]  /*b920*/  BRA `(.L_x_186) ;  /* 0xffffff78003c7947 */ /* 0x000fea000383ffff */
.L_x_62:
[----:B---3--:R-:W-:-:S07]  /*b930*/  MOV R0, UR4 ;  /* 0x0000000400007c02 */ /* 0x008fce0008000f00 */
.L_x_187:
[----:B-1----:R1:W2:Y:S02]  /*b940*/  SYNCS.PHASECHK.TRANS64.TRYWAIT P0, [R0+URZ], R3 ;  /* 0x00000003000075a7 */ /* 0x0022a400080011ff */
[----:B--2---:R-:W-:Y:S05]  /*b950*/  @!P0 NANOSLEEP.SYNCS 0x989680 ;  /* 0x009896800000895d */ /* 0x004fea0003900000 */
[----:B------:R-:W2:Y:S02]  /*b960*/  @!P0 SYNCS.PHASECHK.TRANS64 P0, [R0+URZ], R3 ;  /* 0x00000003000085a7 */ /* 0x000ea400080010ff */
[----:B--2---:R-:W-:Y:S05]  /*b970*/  @!P0 BRA `(.L_x_187) ;  /* 0xfffffffc00f08947 */ /* 0x004fea000383ffff */
[----:B------:R-:W-:Y:S05]  /*b980*/  BRA `(.L_x_188) ;  /* 0xffffff7800487947 */ /* 0x000fea000383ffff */
.L_x_63:
[----:B---3--:R-:W-:-:S07]  /*b990*/  MOV R0, UR4 ;  /* 0x0000000400007c02 */ /* 0x008fce0008000f00 */
.L_x_189:
[----:B-1----:R1:W2:Y:S02]  /*b9a0*/  SYNCS.PHASECHK.TRANS64.TRYWAIT P0, [R0+URZ], R3 ;  /* 0x00000003000075a7 */ /* 0x0022a400080011ff */
[----:B--2---:R-:W-:Y:S05]  /*b9b0*/  @!P0 NANOSLEEP.SYNCS 0x989680 ;  /* 0x009896800000895d */ /* 0x004fea0003900000 */
[----:B------:R-:W2:Y:S02]  /*b9c0*/  @!P0 SYNCS.PHASECHK.TRANS64 P0, [R0+URZ], R3 ;  /* 0x00000003000085a7 */ /* 0x000ea400080010ff */
[----:B--2---:R-:W-:Y:S05]  /*b9d0*/  @!P0 BRA `(.L_x_189) ;  /* 0xfffffffc00f08947 */ /* 0x004fea000383ffff */
[----:B------:R-:W-:Y:S05]  /*b9e0*/  BRA `(.L_x_190) ;  /* 0xffffff7800547947 */ /* 0x000fea000383ffff */
.L_x_64:
[----:B---3--:R-:W-:-:S07]  /*b9f0*/  MOV R0, UR4 ;  /* 0x0000000400007c02 */ /* 0x008fce0008000f00 */
.L_x_191:
[----:B-1----:R1:W2:Y:S02]  /*ba00*/  SYNCS.PHASECHK.TRANS64.TRYWAIT P0, [R0+URZ], R3 ;  /* 0x00000003000075a7 */ /* 0x0022a400080011ff */
[----:B--2---:R-:W-:Y:S05]  /*ba10*/  @!P0 NANOSLEEP.SYNCS 0x989680 ;  /* 0x009896800000895d */ /* 0x004fea0003900000 */
[----:B------:R-:W2:Y:S02]  /*ba20*/  @!P0 SYNCS.PHASECHK.TRANS64 P0, [R0+URZ], R3 ;  /* 0x00000003000085a7 */ /* 0x000ea400080010ff */
[----:B--2---:R-:W-:Y:S05]  /*ba30*/  @!P0 BRA `(.L_x_191) ;  /* 0xfffffffc00f08947 */ /* 0x004fea000383ffff */
[----:B------:R-:W-:Y:S05]  /*ba40*/  BRA `(.L_x_192) ;  /* 0xffffff7800607947 */ /* 0x000fea000383ffff */
.L_x_65:
[----:B---3--:R-:W-:-:S07]  /*ba50*/  MOV R0, UR4 ;  /* 0x0000000400007c02 */ /* 0x008fce0008000f00 */
.L_x_193:
[----:B-1----:R1:W2:Y:S02]  /*ba60*/  SYNCS.PHASECHK.TRANS64.TRYWAIT P0, [R0+URZ], R3 ;  /* 0x00000003000075a7 */ /* 0x0022a400080011ff */
[----:B--2---:R-:W-:Y:S05]  /*ba70*/  @!P0 NANOSLEEP.SYNCS 0x989680 ;  /* 0x009896800000895d */ /* 0x004fea0003900000 */
[----:B------:R-:W2:Y:S02]  /*ba80*/  @!P0 SYNCS.PHASECHK.TRANS64 P0, [R0+URZ], R3 ;  /* 0x00000003000085a7 */ /* 0x000ea400080010ff */
[----:B--2---:R-:W-:Y:S05]  /*ba90*/  @!P0 BRA `(.L_x_193) ;  /* 0xfffffffc00f08947 */ /* 0x004fea000383ffff */
[----:B------:R-:W-:Y:S05]  /*baa0*/  BRA `(.L_x_194) ;  /* 0xffffff78006c7947 */ /* 0x000fea000383ffff */
.L_x_66:
[----:B---3--:R-:W-:-:S07]  /*bab0*/  MOV R0, UR4 ;  /* 0x0000000400007c02 */ /* 0x008fce0008000f00 */
.L_x_195:
[----:B-1----:R1:W2:Y:S02]  /*bac0*/  SYNCS.PHASECHK.TRANS64.TRYWAIT P0, [R0+URZ], R3 ;  /* 0x00000003000075a7 */ /* 0x0022a400080011ff */
[----:B--2---:R-:W-:Y:S05]  /*bad0*/  @!P0 NANOSLEEP.SYNCS 0x989680 ;  /* 0x009896800000895d */ /* 0x004fea0003900000 */
[----:B------:R-:W2:Y:S02]  /*bae0*/  @!P0 SYNCS.PHASECHK.TRANS64 P0, [R0+URZ], R3 ;  /* 0x00000003000085a7 */ /* 0x000ea400080010ff */
[----:B--2---:R-:W-:Y:S05]  /*baf0*/  @!P0 BRA `(.L_x_195) ;  /* 0xfffffffc00f08947 */ /* 0x004fea000383ffff */
[----:B------:R-:W-:Y:S05]  /*bb00*/  BRA `(.L_x_196) ;  /* 0xffffff7800787947 */ /* 0x000fea000383ffff */
.L_x_67:
[----:B---3--:R-:W-:-:S07]  /*bb10*/  MOV R0, UR4 ;  /* 0x0000000400007c02 */ /* 0x008fce0008000f00 */
.L_x_197:
[----:B-1----:R1:W2:Y:S02]  /*bb20*/  SYNCS.PHASECHK.TRANS64.TRYWAIT P0, [R0+URZ], R3 ;  /* 0x00000003000075a7 */ /* 0x0022a400080011ff */
[----:B--2---:R-:W-:Y:S05]  /*bb30*/  @!P0 NANOSLEEP.SYNCS 0x989680 ;  /* 0x009896800000895d */ /* 0x004fea0003900000 */
[----:B------:R-:W2:Y:S02]  /*bb40*/  @!P0 SYNCS.PHASECHK.TRANS64 P0, [R0+URZ], R3 ;  /* 0x00000003000085a7 */ /* 0x000ea400080010ff */
[----:B--2---:R-:W-:Y:S05]  /*bb50*/  @!P0 BRA `(.L_x_197) ;  /* 0xfffffffc00f08947 */ /* 0x004fea000383ffff */
[----:B------:R-:W-:Y:S05]  /*bb60*/  BRA `(.L_x_198) ;  /* 0xffffff7800847947 */ /* 0x000fea000383ffff */
.L_x_68:
[----:B---3--:R-:W-:-:S07]  /*bb70*/  MOV R0, UR4 ;  /* 0x0000000400007c02 */ /* 0x008fce0008000f00 */
.L_x_199:
[----:B-1----:R1:W2:Y:S02]  /*bb80*/  SYNCS.PHASECHK.TRANS64.TRYWAIT P0, [R0+URZ], R3 ;  /* 0x00000003000075a7 */ /* 0x0022a400080011ff */
[----:B--2---:R-:W-:Y:S05]  /*bb90*/  @!P0 NANOSLEEP.SYNCS 0x989680 ;  /* 0x009896800000895d */ /* 0x004fea0003900000 */
[----:B------:R-:W2:Y:S02]  /*bba0*/  @!P0 SYNCS.PHASECHK.TRANS64 P0, [R0+URZ], R3 ;  /* 0x00000003000085a7 */ /* 0x000ea400080010ff */
[----:B--2---:R-:W-:Y:S05]  /*bbb0*/  @!P0 BRA `(.L_x_199) ;  /* 0xfffffffc00f08947 */ /* 0x004fea000383ffff */
[----:B------:R-:W-:Y:S05]  /*bbc0*/  BRA `(.L_x_200) ;  /* 0xffffff7800907947 */ /* 0x000fea000383ffff */
.L_x_71:
[----:B-1----:R1:W2:Y:S02]  /*bbd0*/  SYNCS.PHASECHK.TRANS64.TRYWAIT P0, [R0+URZ+0x230], R4 ;  /* 0x00023004000075a7 */ /* 0x0022a400080011ff */
[----:B--2---:R-:W-:Y:S05]  /*bbe0*/  @!P0 NANOSLEEP.SYNCS 0x989680 ;  /* 0x009896800000895d */ /* 0x004fea0003900000 */
[----:B------:R-:W2:Y:S02]  /*bbf0*/  @!P0 SYNCS.PHASECHK.TRANS64 P0, [R0+URZ+0x230], R4 ;  /* 0x00023004000085a7 */ /* 0x000ea400080010ff */
[----:B--2---:R-:W-:Y:S05]  /*bc00*/  @!P0 BRA `(.L_x_71) ;  /* 0xfffffffc00f08947 */ /* 0x004fea000383ffff */
[----:B------:R-:W-:Y:S05]  /*bc10*/  BRA `(.L_x_201) ;  /* 0xffffff7800f07947 */ /* 0x000fea000383ffff */
.L_x_72:
[----:B------:R-:W-:-:S07]  /*bc20*/  MOV R0, UR5 ;  /* 0x0000000500007c02 */ /* 0x000fce0008000f00 */
.L_x_202:
[----:B-1----:R1:W2:Y:S02]  /*bc30*/  SYNCS.PHASECHK.TRANS64.TRYWAIT P0, [R0+URZ+0x1e0], R5 ;  /* 0x0001e005000075a7 */ /* 0x0022a400080011ff */
[----:B--2---:R-:W-:Y:S05]  /*bc40*/  @!P0 NANOSLEEP.SYNCS 0x989680 ;  /* 0x009896800000895d */ /* 0x004fea0003900000 */
[----:B------:R-:W2:Y:S02]  /*bc50*/  @!P0 SYNCS.PHASECHK.TRANS64 P0, [R0+URZ+0x1e0], R5 ;  /* 0x0001e005000085a7 */ /* 0x000ea400080010ff */
[----:B--2---:R-:W-:Y:S05]  /*bc60*/  @!P0 BRA `(.L_x_202) ;  /* 0xfffffffc00f08947 */ /* 0x004fea000383ffff */
[----:B------:R-:W-:Y:S05]  /*bc70*/  BRA `(.L_x_203) ;  /* 0xffffff7c00007947 */ /* 0x000fea000383ffff */
.L_x_73:
[----:B-1----:R1:W2:Y:S02]  /*bc80*/  SYNCS.PHASECHK.TRANS64.TRYWAIT P1, [R0+URZ+0x1d0], R4 ;  /* 0x0001d004000075a7 */ /* 0x0022a400080211ff */
[----:B--2---:R-:W-:Y:S05]  /*bc90*/  @!P1 NANOSLEEP.SYNCS 0x989680 ;  /* 0x009896800000995d */ /* 0x004fea0003900000 */
[----:B------:R-:W2:Y:S02]  /*bca0*/  @!P1 SYNCS.PHASECHK.TRANS64 P1, [R0+URZ+0x1d0], R4 ;  /* 0x0001d004000095a7 */ /* 0x000ea400080210ff */
[----:B--2---:R-:W-:Y:S05]  /*bcb0*/  @!P1 BRA `(.L_x_73) ;  /* 0xfffffffc00f09947 */ /* 0x004fea000383ffff */
[----:B------:R-:W-:Y:S05]  /*bcc0*/  BRA `(.L_x_204) ;  /* 0xffffff7c00307947 */ /* 0x000fea000383ffff */
.L_x_76:
[----:B------:R-:W-:-:S07]  /*bcd0*/  MOV R0, UR5 ;  /* 0x0000000500007c02 */ /* 0x000fce0008000f00 */
.L_x_205:
[----:B-1----:R1:W2:Y:S02]  /*bce0*/  SYNCS.PHASECHK.TRANS64.TRYWAIT P0, [R0+URZ+0x1e0], R2 ;  /* 0x0001e002000075a7 */ /* 0x0022a400080011ff */
[----:B--2---:R-:W-:Y:S05]  /*bcf0*/  @!P0 NANOSLEEP.SYNCS 0x989680 ;  /* 0x009896800000895d */ /* 0x004fea0003900000 */
[----:B------:R-:W2:Y:S02]  /*bd00*/  @!P0 SYNCS.PHASECHK.TRANS64 P0, [R0+URZ+0x1e0], R2 ;  /* 0x0001e002000085a7 */ /* 0x000ea400080010ff */
[----:B--2---:R-:W-:Y:S05]  /*bd10*/  @!P0 BRA `(.L_x_205) ;  /* 0xfffffffc00f08947 */ /* 0x004fea000383ffff */
[----:B------:R-:W-:Y:S05]  /*bd20*/  BRA `(.L_x_75) ;  /* 0xffffff7c00847947 */ /* 0x000fea000383ffff */
.L_x_85:
[----:B-1----:R-:W-:-:S04]  /*bd30*/  MOV R4, UR6 ;  /* 0x0000000600047c02 */ /* 0x002fc80008000f00 */
[----:B------:R1:W2:Y:S03]  /*bd40*/  SYNCS.PHASECHK.TRANS64.TRYWAIT P0, [R4+URZ+0x8], R5 ;  /* 0x00000805040075a7 */ /* 0x0002a600080011ff */
[----:B--2---:R-:W-:Y:S05]  /*bd50*/  @!P0 NANOSLEEP.SYNCS 0x989680 ;  /* 0x009896800000895d */ /* 0x004fea0003900000 */
[----:B------:R-:W2:Y:S02]  /*bd60*/  @!P0 SYNCS.PHASECHK.TRANS64 P0, [R4+URZ+0x8], R5 ;  /* 0x00000805040085a7 */ /* 0x000ea400080010ff */
[----:B--2---:R-:W-:Y:S05]  /*bd70*/  @!P0 BRA `(.L_x_85) ;  /* 0xfffffffc00ec8947 */ /* 0x004fea000383ffff */
[----:B------:R-:W-:Y:S05]  /*bd80*/  BRA `(.L_x_84) ;  /* 0xffffff8000387947 */ /* 0x000fea000383ffff */
.L_x_87:
[----:B------:R-:W-:Y:S01]  /*bd90*/  BSSY B0, `(.L_x_206) ;  /* 0x0000006000007945 */ /* 0x000fe20003800000 */
[----:B------:R-:W-:-:S07]  /*bda0*/  MOV R15, 0xffffffff ;  /* 0xffffffff000f7802 */ /* 0x000fce0000000f00 */
[----:B-1---5:R-:W-:Y:S05]  /*bdb0*/  WARPSYNC.COLLECTIVE R15, `(.L_x_207) ;  /* 0x000000000f0c7348 */ /* 0x022fea0003c00000 */
[----:B------:R-:W-:Y:S02]  /*bdc0*/  ELECT P6, UR79, PT ;  /* 0x00000000004f782f */ /* 0x000fe400038c0000 */
[----:B------:R-:W-:Y:S01]  /*bdd0*/  MOV R14, UR79 ;  /* 0x0000004f000e7c02 */ /* 0x000fe20008000f00 */
[----:B-1---5:R-:W-:Y:S10]  /*bde0*/  ENDCOLLECTIVE ;  /* 0x000000000000791b */ /* 0x022ff40003800000 */
.L_x_207:
[----:B------:R-:W-:Y:S05]  /*bdf0*/  BSYNC B0 ;  /* 0x0000000000007941 */ /* 0x000fea0003800000 */
.L_x_206:
[----:B------:R-:W-:Y:S05]  /*be00*/  BRA `(.L_x_208) ;  /* 0xffffff8000687947 */ /* 0x000fea000383ffff */
.L_x_89:
[----:B-1----:R-:W-:-:S04]  /*be10*/  MOV R2, UR6 ;  /* 0x0000000600027c02 */ /* 0x002fc80008000f00 */
[----:B------:R1:W2:Y:S03]  /*be20*/  SYNCS.PHASECHK.TRANS64.TRYWAIT P0, [R2+URZ+0x8], R3 ;  /* 0x00000803020075a7 */ /* 0x0002a600080011ff */
[----:B--2---:R-:W-:Y:S05]  /*be30*/  @!P0 NANOSLEEP.SYNCS 0x989680 ;  /* 0x009896800000895d */ /* 0x004fea0003900000 */
[----:B------:R-:W2:Y:S02]  /*be40*/  @!P0 SYNCS.PHASECHK.TRANS64 P0, [R2+URZ+0x8], R3 ;  /* 0x00000803020085a7 */ /* 0x000ea400080010ff */
[----:B--2---:R-:W-:Y:S05]  /*be50*/  @!P0 BRA `(.L_x_89) ;  /* 0xfffffffc00ec8947 */ /* 0x004fea000383ffff */
[----:B------:R-:W-:Y:S05]  /*be60*/  BRA `(.L_x_88) ;  /* 0xffffff80006c7947 */ /* 0x000fea000383ffff */
.L_x_90:
[----:B-1----:R1:W2:Y:S02]  /*be70*/  SYNCS.PHASECHK.TRANS64.TRYWAIT P0, [R0+URZ+0x1d0], R4 ;  /* 0x0001d004000075a7 */ /* 0x0022a400080011ff */
[----:B--2---:R-:W-:Y:S05]  /*be80*/  @!P0 NANOSLEEP.SYNCS 0x989680 ;  /* 0x009896800000895d */ /* 0x004fea0003900000 */
[----:B------:R-:W2:Y:S02]  /*be90*/  @!P0 SYNCS.PHASECHK.TRANS64 P0, [R0+URZ+0x1d0], R4 ;  /* 0x0001d004000085a7 */ /* 0x000ea400080010ff */
[----:B--2---:R-:W-:Y:S05]  /*bea0*/  @!P0 BRA `(.L_x_90) ;  /* 0xfffffffc00f08947 */ /* 0x004fea000383ffff */
[----:B------:R-:W-:Y:S05]  /*beb0*/  BRA `(.L_x_209) ;  /* 0xffffff8400487947 */ /* 0x000fea000383ffff */
.L_x_92:
[----:B------:R-:W-:-:S07]  /*bec0*/  MOV R0, UR10 ;  /* 0x0000000a00007c02 */ /* 0x000fce0008000f00 */
.L_x_210:
[----:B-1----:R1:W2:Y:S02]  /*bed0*/  SYNCS.PHASECHK.TRANS64.TRYWAIT P0, [R0+URZ+0x210], R4 ;  /* 0x00021004000075a7 */ /* 0x0022a400080011ff */
[----:B--2---:R-:W-:Y:S05]  /*bee0*/  @!P0 NANOSLEEP.SYNCS 0x989680 ;  /* 0x009896800000895d */ /* 0x004fea0003900000 */
[----:B------:R-:W2:Y:S02]  /*bef0*/  @!P0 SYNCS.PHASECHK.TRANS64 P0, [R0+URZ+0x210], R4 ;  /* 0x00021004000085a7 */ /* 0x000ea400080010ff */
[----:B--2---:R-:W-:Y:S05]  /*bf00*/  @!P0 BRA `(.L_x_210) ;  /* 0xfffffffc00f08947 */ /* 0x004fea000383ffff */
[----:B------:R-:W-:Y:S05]  /*bf10*/  BRA `(.L_x_211) ;  /* 0xffffff8400947947 */ /* 0x000fea000383ffff */
.L_x_95:
[----:B------:R-:W-:Y:S07]  /*bf20*/  MOV R0, UR9 ;  /* 0x0000000900007c02 */ /* 0x000fee0008000f00 */
.L_x_212:
[----:B-1----:R1:W2:Y:S02]  /*bf30*/  SYNCS.PHASECHK.TRANS64.TRYWAIT P0, [R0+URZ], R4 ;  /* 0x00000004000075a7 */ /* 0x0022a400080011ff */
[----:B--2---:R-:W-:Y:S05]  /*bf40*/  @!P0 NANOSLEEP.SYNCS 0x989680 ;  /* 0x009896800000895d */ /* 0x004fea0003900000 */
[----:B------:R-:W2:Y:S02]  /*bf50*/  @!P0 SYNCS.PHASECHK.TRANS64 P0, [R0+URZ], R4 ;  /* 0x00000004000085a7 */ /* 0x000ea400080010ff */
[----:B--2---:R-:W-:Y:S05]  /*bf60*/  @!P0 BRA `(.L_x_212) ;  /* 0xfffffffc00f08947 */ /* 0x004fea000383ffff */
[----:B------:R-:W-:Y:S05]  /*bf70*/  BRA `(.L_x_94) ;  /* 0xffffff8400a87947 */ /* 0x000fea000383ffff */
.L_x_99:
[----:B-1----:R-:W-:-:S07]  /*bf80*/  MOV R0, UR7 ;  /* 0x0000000700007c02 */ /* 0x002fce0008000f00 */
.L_x_213:
[----:B-1----:R1:W2:Y:S02]  /*bf90*/  SYNCS.PHASECHK.TRANS64.TRYWAIT P0, [R0+URZ], R2 ;  /* 0x00000002000075a7 */ /* 0x0022a400080011ff */
[----:B--2---:R-:W-:Y:S05]  /*bfa0*/  @!P0 NANOSLEEP.SYNCS 0x989680 ;  /* 0x009896800000895d */ /* 0x004fea0003900000 */
[----:B------:R-:W2:Y:S02]  /*bfb0*/  @!P0 SYNCS.PHASECHK.TRANS64 P0, [R0+URZ], R2 ;  /* 0x00000002000085a7 */ /* 0x000ea400080010ff */
[----:B--2---:R-:W-:Y:S05]  /*bfc0*/  @!P0 BRA `(.L_x_213) ;  /* 0xfffffffc00f08947 */ /* 0x004fea000383ffff */
[----:B------:R-:W-:Y:S05]  /*bfd0*/  BRA `(.L_x_214) ;  /* 0xffffff8800747947 */ /* 0x000fea000383ffff */
.L_x_100:
[----:B------:R-:W-:-:S07]  /*bfe0*/  MOV R0, UR7 ;  /* 0x0000000700007c02 */ /* 0x000fce0008000f00 */
.L_x_215:
[----:B-1----:R1:W2:Y:S02]  /*bff0*/  SYNCS.PHASECHK.TRANS64.TRYWAIT P0, [R0+URZ], R3 ;  /* 0x00000003000075a7 */ /* 0x0022a400080011ff */
[----:B--2---:R-:W-:Y:S05]  /*c000*/  @!P0 NANOSLEEP.SYNCS 0x989680 ;  /* 0x009896800000895d */ /* 0x004fea0003900000 */
[----:B------:R-:W2:Y:S02]  /*c010*/  @!P0 SYNCS.PHASECHK.TRANS64 P0, [R0+URZ], R3 ;  /* 0x00000003000085a7 */ /* 0x000ea400080010ff */
[----:B--2---:R-:W-:Y:S05]  /*c020*/  @!P0 BRA `(.L_x_215) ;  /* 0xfffffffc00f08947 */ /* 0x004fea000383ffff */
[----:B------:R-:W-:Y:S05]  /*c030*/  BRA `(.L_x_216) ;  /* 0xffffff8800807947 */ /* 0x000fea000383ffff */
.L_x_101:
[----:B------:R-:W-:-:S07]  /*c040*/  MOV R0, UR7 ;  /* 0x0000000700007c02 */ /* 0x000fce0008000f00 */
.L_x_217:
[----:B-1----:R1:W2:Y:S02]  /*c050*/  SYNCS.PHASECHK.TRANS64.TRYWAIT P0, [R0+URZ], R3 ;  /* 0x00000003000075a7 */ /* 0x0022a400080011ff */
[----:B--2---:R-:W-:Y:S05]  /*c060*/  @!P0 NANOSLEEP.SYNCS 0x989680 ;  /* 0x009896800000895d */ /* 0x004fea0003900000 */
[----:B------:R-:W2:Y:S02]  /*c070*/  @!P0 SYNCS.PHASECHK.TRANS64 P0, [R0+URZ], R3 ;  /* 0x00000003000085a7 */ /* 0x000ea400080010ff */
[----:B--2---:R-:W-:Y:S05]  /*c080*/  @!P0 BRA `(.L_x_217) ;  /* 0xfffffffc00f08947 */ /* 0x004fea000383ffff */
[----:B------:R-:W-:Y:S05]  /*c090*/  BRA `(.L_x_218) ;  /* 0xffffff88008c7947 */ /* 0x000fea000383ffff */
.L_x_104:
[----:B------:R-:W-:-:S07]  /*c0a0*/  MOV R0, UR8 ;  /* 0x0000000800007c02 */ /* 0x000fce0008000f00 */
.L_x_219:
[----:B-1----:R1:W2:Y:S02]  /*c0b0*/  SYNCS.PHASECHK.TRANS64.TRYWAIT P1, [R0+URZ+0x250], R2 ;  /* 0x00025002000075a7 */ /* 0x0022a400080211ff */
[----:B--2---:R-:W-:Y:S05]  /*c0c0*/  @!P1 NANOSLEEP.SYNCS 0x989680 ;  /* 0x009896800000995d */ /* 0x004fea0003900000 */
[----:B------:R-:W2:Y:S02]  /*c0d0*/  @!P1 SYNCS.PHASECHK.TRANS64 P1, [R0+URZ+0x250], R2 ;  /* 0x00025002000095a7 */ /* 0x000ea400080210ff */
[----:B--2---:R-:W-:Y:S05]  /*c0e0*/  @!P1 BRA `(.L_x_219) ;  /* 0xfffffffc00f09947 */ /* 0x004fea000383ffff */
[----:B------:R-:W-:Y:S05]  /*c0f0*/  BRA `(.L_x_220) ;  /* 0xffffff8800d87947 */ /* 0x000fea000383ffff */
.L_x_109:
[----:B--2---:R2:W4:Y:S02]  /*c100*/  SYNCS.PHASECHK.TRANS64.TRYWAIT P0, [R0+URZ+0x1d0], R2 ;  /* 0x0001d002000075a7 */ /* 0x00452400080011ff */
[----:B----4-:R-:W-:Y:S05]  /*c110*/  @!P0 NANOSLEEP.SYNCS 0x989680 ;  /* 0x009896800000895d */ /* 0x010fea0003900000 */
[----:B------:R-:W4:Y:S02]  /*c120*/  @!P0 SYNCS.PHASECHK.TRANS64 P0, [R0+URZ+0x1d0], R2 ;  /* 0x0001d002000085a7 */ /* 0x000f2400080010ff */
[----:B----4-:R-:W-:Y:S05]  /*c130*/  @!P0 BRA `(.L_x_109) ;  /* 0xfffffffc00f08947 */ /* 0x010fea000383ffff */
[----:B------:R-:W-:Y:S05]  /*c140*/  BRA `(.L_x_221) ;  /* 0xffffff8c00e47947 */ /* 0x000fea000383ffff */
.L_x_112:
[----:B------:R-:W-:Y:S07]  /*c150*/  MOV R0, UR7 ;  /* 0x0000000700007c02 */ /* 0x000fee0008000f00 */
.L_x_222:
[----:B--2---:R2:W4:Y:S02]  /*c160*/  SYNCS.PHASECHK.TRANS64.TRYWAIT P0, [R0+URZ+0x1c8], R2 ;  /* 0x0001c802000075a7 */ /* 0x00452400080011ff */
[----:B----4-:R-:W-:Y:S05]  /*c170*/  @!P0 NANOSLEEP.SYNCS 0x989680 ;  /* 0x009896800000895d */ /* 0x010fea0003900000 */
[----:B------:R-:W4:Y:S02]  /*c180*/  @!P0 SYNCS.PHASECHK.TRANS64 P0, [R0+URZ+0x1c8], R2 ;  /* 0x0001c802000085a7 */ /* 0x000f2400080010ff */
[----:B----4-:R-:W-:Y:S05]  /*c190*/  @!P0 BRA `(.L_x_222) ;  /* 0xfffffffc00f08947 */ /* 0x010fea000383ffff */
[----:B------:R-:W-:Y:S05]  /*c1a0*/  BRA `(.L_x_111) ;  /* 0xffffff9000c47947 */ /* 0x000fea000383ffff */
.L_x_115:
[----:B------:R-:W-:Y:S07]  /*c1b0*/  MOV R0, UR7 ;  /* 0x0000000700007c02 */ /* 0x000fee0008000f00 */
.L_x_223:
[----:B-1----:R1:W2:Y:S02]  /*c1c0*/  SYNCS.PHASECHK.TRANS64.TRYWAIT P0, [R0+URZ+0x1b0], R22 ;  /* 0x0001b016000075a7 */ /* 0x0022a400080011ff */
[----:B--2---:R-:W-:Y:S05]  /*c1d0*/  @!P0 NANOSLEEP.SYNCS 0x989680 ;  /* 0x009896800000895d */ /* 0x004fea0003900000 */
[----:B------:R-:W2:Y:S02]  /*c1e0*/  @!P0 SYNCS.PHASECHK.TRANS64 P0, [R0+URZ+0x1b0], R22 ;  /* 0x0001b016000085a7 */ /* 0x000ea400080010ff */
[----:B--2---:R-:W-:Y:S05]  /*c1f0*/  @!P0 BRA `(.L_x_223) ;  /* 0xfffffffc00f08947 */ /* 0x004fea000383ffff */
[----:B------:R-:W-:Y:S05]  /*c200*/  BRA `(.L_x_224) ;  /* 0xffffff94003c7947 */ /* 0x000fea000383ffff */
.L_x_116:
[----:B------:R-:W-:Y:S07]  /*c210*/  MOV R0, UR7 ;  /* 0x0000000700007c02 */ /* 0x000fee0008000f00 */
.L_x_225:
[----:B-1----:R1:W2:Y:S02]  /*c220*/  SYNCS.PHASECHK.TRANS64.TRYWAIT P0, [R0+URZ+0x1b8], R22 ;  /* 0x0001b816000075a7 */ /* 0x0022a400080011ff */
[----:B--2---:R-:W-:Y:S05]  /*c230*/  @!P0 NANOSLEEP.SYNCS 0x989680 ;  /* 0x009896800000895d */ /* 0x004fea0003900000 */
[----:B------:R-:W2:Y:S02]  /*c240*/  @!P0 SYNCS.PHASECHK.TRANS64 P0, [R0+URZ+0x1b8], R22 ;  /* 0x0001b816000085a7 */ /* 0x000ea400080010ff */
[----:B--2---:R-:W-:Y:S05]  /*c250*/  @!P0 BRA `(.L_x_225) ;  /* 0xfffffffc00f08947 */ /* 0x004fea000383ffff */
[----:B------:R-:W-:Y:S05]  /*c260*/  BRA `(.L_x_226) ;  /* 0xffffff9400d47947 */ /* 0x000fea000383ffff */
.L_x_118:
[----:B------:R-:W-:-:S07]  /*c270*/  MOV R0, UR7 ;  /* 0x0000000700007c02 */ /* 0x000fce0008000f00 */
.L_x_227:
[----:B-1----:R1:W4:Y:S02]  /*c280*/  SYNCS.PHASECHK.TRANS64.TRYWAIT P0, [R0+URZ+0x1b0], R2 ;  /* 0x0001b002000075a7 */ /* 0x00232400080011ff */
[----:B----4-:R-:W-:Y:S05]  /*c290*/  @!P0 NANOSLEEP.SYNCS 0x989680 ;  /* 0x009896800000895d */ /* 0x010fea0003900000 */
[----:B------:R-:W4:Y:S02]  /*c2a0*/  @!P0 SYNCS.PHASECHK.TRANS64 P0, [R0+URZ+0x1b0], R2 ;  /* 0x0001b002000085a7 */ /* 0x000f2400080010ff */
[----:B----4-:R-:W-:Y:S05]  /*c2b0*/  @!P0 BRA `(.L_x_227) ;  /* 0xfffffffc00f08947 */ /* 0x010fea000383ffff */
[----:B------:R-:W-:Y:S05]  /*c2c0*/  BRA `(.L_x_228) ;  /* 0xffffff98005c7947 */ /* 0x000fea000383ffff */
.L_x_120:
[----:B-1----:R1:W2:Y:S02]  /*c2d0*/  SYNCS.PHASECHK.TRANS64.TRYWAIT P0, [R0+URZ+0x1d0], R2 ;  /* 0x0001d002000075a7 */ /* 0x0022a400080011ff */
[----:B--2---:R-:W-:Y:S05]  /*c2e0*/  @!P0 NANOSLEEP.SYNCS 0x989680 ;  /* 0x009896800000895d */ /* 0x004fea0003900000 */
[----:B------:R-:W2:Y:S02]  /*c2f0*/  @!P0 SYNCS.PHASECHK.TRANS64 P0, [R0+URZ+0x1d0], R2 ;  /* 0x0001d002000085a7 */ /* 0x000ea400080010ff */
[----:B--2---:R-:W-:Y:S05]  /*c300*/  @!P0 BRA `(.L_x_120) ;  /* 0xfffffffc00f08947 */ /* 0x004fea000383ffff */
[----:B------:R-:W-:Y:S05]  /*c310*/  BRA `(.L_x_229) ;  /* 0xffffff9c00007947 */ /* 0x000fea000383ffff */
.L_x_134:
[----:B-1----:R1:W2:Y:S02]  /*c320*/  SYNCS.PHASECHK.TRANS64.TRYWAIT P0, [R7+URZ+0x1a0], R6 ;  /* 0x0001a006070075a7 */ /* 0x0022a400080011ff */
[----:B--2---:R-:W-:Y:S05]  /*c330*/  @!P0 NANOSLEEP.SYNCS 0x989680 ;  /* 0x009896800000895d */ /* 0x004fea0003900000 */
[----:B------:R-:W2:Y:S02]  /*c340*/  @!P0 SYNCS.PHASECHK.TRANS64 P0, [R7+URZ+0x1a0], R6 ;  /* 0x0001a006070085a7 */ /* 0x000ea400080010ff */
[----:B--2---:R-:W-:Y:S05]  /*c350*/  @!P0 BRA `(.L_x_134) ;  /* 0xfffffffc00f08947 */ /* 0x004fea000383ffff */
[----:B------:R-:W-:Y:S05]  /*c360*/  BRA `(.L_x_133) ;  /* 0xffffffa8008c7947 */ /* 0x000fea000383ffff */
.L_x_137:
[----:B--2---:R2:W1:Y:S02]  /*c370*/  SYNCS.PHASECHK.TRANS64.TRYWAIT P0, [R93+URZ+0x1f0], R0 ;  /* 0x0001f0005d0075a7 */ /* 0x00446400080011ff */
[----:B-1----:R-:W-:Y:S05]  /*c380*/  @!P0 NANOSLEEP.SYNCS 0x989680 ;  /* 0x009896800000895d */ /* 0x002fea0003900000 */
[----:B------:R-:W1:Y:S02]  /*c390*/  @!P0 SYNCS.PHASECHK.TRANS64 P0, [R93+URZ+0x1f0], R0 ;  /* 0x0001f0005d0085a7 */ /* 0x000e6400080010ff */
[----:B-1----:R-:W-:Y:S05]  /*c3a0*/  @!P0 BRA `(.L_x_137) ;  /* 0xfffffffc00f08947 */ /* 0x002fea000383ffff */
[----:B------:R-:W-:Y:S05]  /*c3b0*/  BRA `(.L_x_136) ;  /* 0xffffffa800f47947 */ /* 0x000fea000383ffff */
        .weak           $__internal_0_$__cuda_sm10x_tcgen05_guardrail_trap_col_being_dealloced_not_returned_by_alloc
        .type           $__internal_0_$__cuda_sm10x_tcgen05_guardrail_trap_col_being_dealloced_not_returned_by_alloc,@function
        .size           $__internal_0_$__cuda_sm10x_tcgen05_guardrail_trap_col_being_dealloced_not_returned_by_alloc,($__internal_1_$__cuda_sm10x_tcgen05_guardrail_trap_phase_invalid_during_alloc - $__internal_0_$__cuda_sm10x_tcgen05_guardrail_trap_col_being_dealloced_not_returned_by_alloc)
$__internal_0_$__cuda_sm10x_tcgen05_guardrail_trap_col_being_dealloced_not_returned_by_alloc:
[----:B------:R-:W-:Y:S05]  /*c3c0*/  BPT.TRAP 0x1 ;  /* 0x000000040000795c */ /* 0x000fea0000300000 */
[----:B------:R-:W-:-:S04]  /*c3d0*/  HFMA2 R3, -RZ, RZ, 0, 0 ;  /* 0x00000000ff037431 */ /* 0x000fc800000001ff */
[----:B------:R-:W-:Y:S05]  /*c3e0*/  RET.REL.NODEC R2 `(_ZN7cutlass13device_kernelINS_4gemm6kernel13GemmUniversalIN4cute5tupleIJiiiiEEENS1_10collective13CollectiveMmaINS1_35MainloopSm100TmaUmmaWarpSpecializedILi26ELi2ELi4ENS5_IJNS4_1CILi2EEENSA_ILi1EEESC_EEEEENS5_IJNSA_ILi128EEESF_NSA_ILi64EEEEEENS_12float_e4m3_tENS5_IJlSC_lEEESI_SJ_NS4_8TiledMMAINS4_8MMA_AtomIJNS4_10MMA_TraitsINS4_25SM100_MMA_F8F6F4_2x1SM_SSEJSI_SI_fSF_SF_NS4_17integral_constantINS4_4UMMA5MajorELSQ_0EEESR_NSO_INSP_7ScaleInELSS_0EEEST_EEEEEENS4_6LayoutINS5_IJSC_SC_SC_EEENS5_IJNSA_ILi0EEESY_SY_EEEEENS5_IJNS4_10UnderscoreES11_S11_EEEEENS4_18SM100_TMA_2SM_LOADENS4_14ComposedLayoutINS4_7SwizzleILi2ELi4ELi3EEENS4_18smem_ptr_flag_bitsILi8EEENSW_INS5_IJNSA_ILi8EEESG_EEENS5_IJSG_SC_EEEEEEEvNS4_8identityES14_S1E_vS1F_EENS_8epilogue10collective18CollectiveEpilogueINS1H_23Sm100TmaWarpSpecializedILi2ELi2ELi32ELb0ELb0EEEJNS5_IJSG_SF_SG_EEENS5_IJNSW_ISG_SC_EENSW_INS5_IJNSA_ILi32EEESB_EEENS5_IJSC_SG_EEEEEEEESI_SJ_SI_SJ_NS1H_6fusion15FusionCallbacksIS1L_NS1T_13LinCombEltActINS1H_6thread4GELUESI_fSI_fLNS_15FloatRoundStyleE2EEES1M_S1S_JEEENS4_5SM1004TMEM4LOAD26SM100_TMEM_LOAD_32dp32b32xENS4_13SM90_TMA_LOADENS15_INS16_ILi1ELi4ELi3EEES19_NSW_INS5_IJS1A_S1O_EEENS5_IJS1O_SC_EEEEEEENS4_39AutoVectorizingCopyWithAssumedAlignmentILi128EEENS4_14SM90_TMA_STOREES2A_S2C_S2C_EEEvvEEEEvNT_6ParamsE) ;  /* 0xffffff3c02047950 */ /* 0x000fea0003c3ffff */
        .weak           $__internal_1_$__cuda_sm10x_tcgen05_guardrail_trap_phase_invalid_during_alloc
        .type           $__internal_1_$__cuda_sm10x_tcgen05_guardrail_trap_phase_invalid_during_alloc,@function
        .size           $__internal_1_$__cuda_sm10x_tcgen05_guardrail_trap_phase_invalid_during_alloc,($__internal_2_$__cuda_sm10x_tcgen05_guardrail_trap_unallocated_columns_being_dealloced - $__internal_1_$__cuda_sm10x_tcgen05_guardrail_trap_phase_invalid_during_alloc)
$__internal_1_$__cuda_sm10x_tcgen05_guardrail_trap_phase_invalid_during_alloc:
[----:B------:R-:W-:Y:S05]  /*c3f0*/  BPT.TRAP 0x1 ;  /* 0x000000040000795c */ /* 0x000fea0000300000 */
[----:B------:R-:W-:-:S04]  /*c400*/  MOV R3, 0x0 ;  /* 0x0000000000037802 */ /* 0x000fc80000000f00 */
[----:B------:R-:W-:Y:S05]  /*c410*/  RET.REL.NODEC R2 `(_ZN7cutlass13device_kernelINS_4gemm6kernel13GemmUniversalIN4cute5tupleIJiiiiEEENS1_10collective13CollectiveMmaINS1_35MainloopSm100TmaUmmaWarpSpecializedILi26ELi2ELi4ENS5_IJNS4_1CILi2EEENSA_ILi1EEESC_EEEEENS5_IJNSA_ILi128EEESF_NSA_ILi64EEEEEENS_12float_e4m3_tENS5_IJlSC_lEEESI_SJ_NS4_8TiledMMAINS4_8MMA_AtomIJNS4_10MMA_TraitsINS4_25SM100_MMA_F8F6F4_2x1SM_SSEJSI_SI_fSF_SF_NS4_17integral_constantINS4_4UMMA5MajorELSQ_0EEESR_NSO_INSP_7ScaleInELSS_0EEEST_EEEEEENS4_6LayoutINS5_IJSC_SC_SC_EEENS5_IJNSA_ILi0EEESY_SY_EEEEENS5_IJNS4_10UnderscoreES11_S11_EEEEENS4_18SM100_TMA_2SM_LOADENS4_14ComposedLayoutINS4_7SwizzleILi2ELi4ELi3EEENS4_18smem_ptr_flag_bitsILi8EEENSW_INS5_IJNSA_ILi8EEESG_EEENS5_IJSG_SC_EEEEEEEvNS4_8identityES14_S1E_vS1F_EENS_8epilogue10collective18CollectiveEpilogueINS1H_23Sm100TmaWarpSpecializedILi2ELi2ELi32ELb0ELb0EEEJNS5_IJSG_SF_SG_EEENS5_IJNSW_ISG_SC_EENSW_INS5_IJNSA_ILi32EEESB_EEENS5_IJSC_SG_EEEEEEEESI_SJ_SI_SJ_NS1H_6fusion15FusionCallbacksIS1L_NS1T_13LinCombEltActINS1H_6thread4GELUESI_fSI_fLNS_15FloatRoundStyleE2EEES1M_S1S_JEEENS4_5SM1004TMEM4LOAD26SM100_TMEM_LOAD_32dp32b32xENS4_13SM90_TMA_LOADENS15_INS16_ILi1ELi4ELi3EEES19_NSW_INS5_IJS1A_S1O_EEENS5_IJS1O_SC_EEEEEEENS4_39AutoVectorizingCopyWithAssumedAlignmentILi128EEENS4_14SM90_TMA_STOREES2A_S2C_S2C_EEEvvEEEEvNT_6ParamsE) ;  /* 0xffffff3802f87950 */ /* 0x000fea0003c3ffff */
        .weak           $__internal_2_$__cuda_sm10x_tcgen05_guardrail_trap_unallocated_columns_being_dealloced
        .type           $__internal_2_$__cuda_sm10x_tcgen05_guardrail_trap_unallocated_columns_being_dealloced,@function
        .size           $__internal_2_$__cuda_sm10x_tcgen05_guardrail_trap_unallocated_columns_being_dealloced,(.L_x_231 - $__internal_2_$__cuda_sm10x_tcgen05_guardrail_trap_unallocated_columns_being_dealloced)
$__internal_2_$__cuda_sm10x_tcgen05_guardrail_trap_unallocated_columns_being_dealloced:
[----:B------:R-:W-:Y:S05]  /*c420*/  BPT.TRAP 0x1 ;  /* 0x000000040000795c */ /* 0x000fea0000300000 */
[----:B------:R-:W-:-:S04]  /*c430*/  HFMA2 R3, -RZ, RZ, 0, 0 ;  /* 0x00000000ff037431 */ /* 0x000fc800000001ff */
[----:B------:R-:W-:Y:S05]  /*c440*/  RET.REL.NODEC R2 `(_ZN7cutlass13device_kernelINS_4gemm6kernel13GemmUniversalIN4cute5tupleIJiiiiEEENS1_10collective13CollectiveMmaINS1_35MainloopSm100TmaUmmaWarpSpecializedILi26ELi2ELi4ENS5_IJNS4_1CILi2EEENSA_ILi1EEESC_EEEEENS5_IJNSA_ILi128EEESF_NSA_ILi64EEEEEENS_12float_e4m3_tENS5_IJlSC_lEEESI_SJ_NS4_8TiledMMAINS4_8MMA_AtomIJNS4_10MMA_TraitsINS4_25SM100_MMA_F8F6F4_2x1SM_SSEJSI_SI_fSF_SF_NS4_17integral_constantINS4_4UMMA5MajorELSQ_0EEESR_NSO_INSP_7ScaleInELSS_0EEEST_EEEEEENS4_6LayoutINS5_IJSC_SC_SC_EEENS5_IJNSA_ILi0EEESY_SY_EEEEENS5_IJNS4_10UnderscoreES11_S11_EEEEENS4_18SM100_TMA_2SM_LOADENS4_14ComposedLayoutINS4_7SwizzleILi2ELi4ELi3EEENS4_18smem_ptr_flag_bitsILi8EEENSW_INS5_IJNSA_ILi8EEESG_EEENS5_IJSG_SC_EEEEEEEvNS4_8identityES14_S1E_vS1F_EENS_8epilogue10collective18CollectiveEpilogueINS1H_23Sm100TmaWarpSpecializedILi2ELi2ELi32ELb0ELb0EEEJNS5_IJSG_SF_SG_EEENS5_IJNSW_ISG_SC_EENSW_INS5_IJNSA_ILi32EEESB_EEENS5_IJSC_SG_EEEEEEEESI_SJ_SI_SJ_NS1H_6fusion15FusionCallbacksIS1L_NS1T_13LinCombEltActINS1H_6thread4GELUESI_fSI_fLNS_15FloatRoundStyleE2EEES1M_S1S_JEEENS4_5SM1004TMEM4LOAD26SM100_TMEM_LOAD_32dp32b32xENS4_13SM90_TMA_LOADENS15_INS16_ILi1ELi4ELi3EEES19_NSW_INS5_IJS1A_S1O_EEENS5_IJS1O_SC_EEEEEEENS4_39AutoVectorizingCopyWithAssumedAlignmentILi128EEENS4_14SM90_TMA_STOREES2A_S2C_S2C_EEEvvEEEEvNT_6ParamsE) ;  /* 0xffffff3802ec7950 */ /* 0x000fea0003c3ffff */
.L_x_230:
[----:B------:R-:W-:-:S00]  /*c450*/  BRA `(.L_x_230) ;  /* 0xfffffffc00fc7947 */ /* 0x000fc0000383ffff */
[----:B------:R-:W-:-:S00]  /*c460*/  NOP ;  /* 0x0000000000007918 */ /* 0x000fc00000000000 */
        /* <DEDUP_REMOVED lines=9> */
.L_x_231:


//--------------------- .nv.global.init           --------------------------
	.section	.nv.global.init,"aw",@progbits
.nv.global.init:
	.type		$str$27,@object
	.size		$str$27,($str$28 - $str$27)
$str$27:
        /*0000*/ 	.byte	0x28, 0x61, 0x64, 0x64, 0x72, 0x65, 0x73, 0x73, 0x20, 0x26, 0x20, 0x6d, 0x61, 0x73, 0x6b, 0x29
        /*0010*/ 	.byte	0x20, 0x3d, 0x3d, 0x20, 0x30, 0x00
	.type		$str$28,@object
	.size		$str$28,($str$26 - $str$28)
$str$28:
        /*0016*/ 	.byte	0x2f, 0x74, 0x6d, 0x70, 0x2f, 0x63, 0x75, 0x74, 0x6c, 0x61, 0x73, 0x73, 0x5f, 0x73, 0x77, 0x65
        /*0026*/ 	.byte	0x65, 0x70, 0x5f, 0x73, 0x72, 0x63, 0x2f, 0x69, 0x6e, 0x63, 0x6c, 0x75, 0x64, 0x65, 0x2f, 0x63
        /*0036*/ 	.byte	0x75, 0x74, 0x65, 0x2f, 0x70, 0x6f, 0x69, 0x6e, 0x74, 0x65, 0x72, 0x5f, 0x66, 0x6c, 0x61, 0x67
        /*0046*/ 	.byte	0x67, 0x65, 0x64, 0x2e, 0x68, 0x70, 0x70, 0x00
	.type		$str$26,@object
	.size		$str$26,($str$25 - $str$26)
$str$26:
        /*004e*/ 	.byte	0x2f, 0x74, 0x6d, 0x70, 0x2f, 0x63, 0x75, 0x74, 0x6c, 0x61, 0x73, 0x73, 0x5f, 0x73, 0x77, 0x65
        /*005e*/ 	.byte	0x65, 0x70, 0x5f, 0x73, 0x72, 0x63, 0x2f, 0x69, 0x6e, 0x63, 0x6c, 0x75, 0x64, 0x65, 0x2f, 0x63
        /*006e*/ 	.byte	0x75, 0x74, 0x65, 0x2f, 0x61, 0x74, 0x6f, 0x6d, 0x2f, 0x63, 0x6f, 0x70, 0x79, 0x5f, 0x74, 0x72
        /*007e*/ 	.byte	0x61, 0x69, 0x74, 0x73, 0x5f, 0x73, 0x6d, 0x31, 0x30, 0x30, 0x2e, 0x68, 0x70, 0x70, 0x00
	.type		$str$25,@object
	.size		$str$25,(__unnamed_1 - $str$25)
$str$25:
        /*008d*/ 	.byte	0x28, 0x28, 0x75, 0x69, 0x6e, 0x74, 0x33, 0x32, 0x5f, 0x74, 0x28, 0x74, 0x68, 0x72, 0x65, 0x61
        /*009d*/ 	.byte	0x64, 0x49, 0x64, 0x78, 0x2e, 0x78, 0x29, 0x20, 0x2f, 0x20, 0x33, 0x32, 0x29, 0x20, 0x25, 0x20
        /*00ad*/ 	.byte	0x34, 0x29, 0x20, 0x3d, 0x3d, 0x20, 0x28, 0x28, 0x28, 0x74, 0x6d, 0x65, 0x6d, 0x5f, 0x61, 0x64
        /*00bd*/ 	.byte	0x64, 0x72, 0x20, 0x3e, 0x3e, 0x20, 0x31, 0x36, 0x29, 0x20, 0x2f, 0x20, 0x33, 0x32, 0x29, 0x20
        /*00cd*/ 	.byte	0x25, 0x20, 0x34, 0x29, 0x00
	.type		__unnamed_1,@object
	.size		__unnamed_1,(__unnamed_2 - __unnamed_1)
__unnamed_1:
        /*00d2*/ 	.byte	0x61, 0x75, 0x74, 0x6f, 0x20, 0x63, 0x75, 0x74, 0x65, 0x3a, 0x3a, 0x61, 0x73, 0x5f, 0x70, 0x6f
        /* <DEDUP_REMOVED lines=24> */
        /*0262*/ 	.byte	0x3a, 0x3a, 0x43, 0x3c, 0x34, 0x30, 0x39, 0x36, 0x3e, 0x3e, 0x3e, 0x3e, 0x5d, 0x00
	.type		__unnamed_2,@object
	.size		__unnamed_2,(.L_2 - __unnamed_2)
__unnamed_2:
        /* <DEDUP_REMOVED lines=40> */
        /*04f0*/ 	.byte	0x74, 0x65, 0x3a, 0x3a, 0x43, 0x3c, 0x30, 0x3e, 0x3e, 0x3e, 0x3e, 0x5d, 0x00
.L_2:


//--------------------- .nv.shared._ZN7cutlass13device_kernelINS_4gemm6kernel13GemmUniversalIN4cute5tupleIJiiiiEEENS1_10collective13CollectiveMmaINS1_35MainloopSm100TmaUmmaWarpSpecializedILi26ELi2ELi4ENS5_IJNS4_1CILi2EEENSA_ILi1EEESC_EEEEENS5_IJNSA_ILi128EEESF_NSA_ILi64EEEEEENS_12float_e4m3_tENS5_IJlSC_lEEESI_SJ_NS4_8TiledMMAINS4_8MMA_AtomIJNS4_10MMA_TraitsINS4_25SM100_MMA_F8F6F4_2x1SM_SSEJSI_SI_fSF_SF_NS4_17integral_constantINS4_4UMMA5MajorELSQ_0EEESR_NSO_INSP_7ScaleInELSS_0EEEST_EEEEEENS4_6LayoutINS5_IJSC_SC_SC_EEENS5_IJNSA_ILi0EEESY_SY_EEEEENS5_IJNS4_10UnderscoreES11_S11_EEEEENS4_18SM100_TMA_2SM_LOADENS4_14ComposedLayoutINS4_7SwizzleILi2ELi4ELi3EEENS4_18smem_ptr_flag_bitsILi8EEENSW_INS5_IJNSA_ILi8EEESG_EEENS5_IJSG_SC_EEEEEEEvNS4_8identityES14_S1E_vS1F_EENS_8epilogue10collective18CollectiveEpilogueINS1H_23Sm100TmaWarpSpecializedILi2ELi2ELi32ELb0ELb0EEEJNS5_IJSG_SF_SG_EEENS5_IJNSW_ISG_SC_EENSW_INS5_IJNSA_ILi32EEESB_EEENS5_IJSC_SG_EEEEEEEESI_SJ_SI_SJ_NS1H_6fusion15FusionCallbacksIS1L_NS1T_13LinCombEltActINS1H_6thread4GELUESI_fSI_fLNS_15FloatRoundStyleE2EEES1M_S1S_JEEENS4_5SM1004TMEM4LOAD26SM100_TMEM_LOAD_32dp32b32xENS4_13SM90_TMA_LOADENS15_INS16_ILi1ELi4ELi3EEES19_NSW_INS5_IJS1A_S1O_EEENS5_IJS1O_SC_EEEEEEENS4_39AutoVectorizingCopyWithAssumedAlignmentILi128EEENS4_14SM90_TMA_STOREES2A_S2C_S2C_EEEvvEEEEvNT_6ParamsE --------------------------
	.section	.nv.shared._ZN7cutlass13device_kernelINS_4gemm6kernel13GemmUniversalIN4cute5tupleIJiiiiEEENS1_10collective13CollectiveMmaINS1_35MainloopSm100TmaUmmaWarpSpecializedILi26ELi2ELi4ENS5_IJNS4_1CILi2EEENSA_ILi1EEESC_EEEEENS5_IJNSA_ILi128EEESF_NSA_ILi64EEEEEENS_12float_e4m3_tENS5_IJlSC_lEEESI_SJ_NS4_8TiledMMAINS4_8MMA_AtomIJNS4_10MMA_TraitsINS4_25SM100_MMA_F8F6F4_2x1SM_SSEJSI_SI_fSF_SF_NS4_17integral_constantINS4_4UMMA5MajorELSQ_0EEESR_NSO_INSP_7ScaleInELSS_0EEEST_EEEEEENS4_6LayoutINS5_IJSC_SC_SC_EEENS5_IJNSA_ILi0EEESY_SY_EEEEENS5_IJNS4_10UnderscoreES11_S11_EEEEENS4_18SM100_TMA_2SM_LOADENS4_14ComposedLayoutINS4_7SwizzleILi2ELi4ELi3EEENS4_18smem_ptr_flag_bitsILi8EEENSW_INS5_IJNSA_ILi8EEESG_EEENS5_IJSG_SC_EEEEEEEvNS4_8identityES14_S1E_vS1F_EENS_8epilogue10collective18CollectiveEpilogueINS1H_23Sm100TmaWarpSpecializedILi2ELi2ELi32ELb0ELb0EEEJNS5_IJSG_SF_SG_EEENS5_IJNSW_ISG_SC_EENSW_INS5_IJNSA_ILi32EEESB_EEENS5_IJSC_SG_EEEEEEEESI_SJ_SI_SJ_NS1H_6fusion15FusionCallbacksIS1L_NS1T_13LinCombEltActINS1H_6thread4GELUESI_fSI_fLNS_15FloatRoundStyleE2EEES1M_S1S_JEEENS4_5SM1004TMEM4LOAD26SM100_TMEM_LOAD_32dp32b32xENS4_13SM90_TMA_LOADENS15_INS16_ILi1ELi4ELi3EEES19_NSW_INS5_IJS1A_S1O_EEENS5_IJS1O_SC_EEEEEEENS4_39AutoVectorizingCopyWithAssumedAlignmentILi128EEENS4_14SM90_TMA_STOREES2A_S2C_S2C_EEEvvEEEEvNT_6ParamsE,"aw",@nobits
	.sectionflags	@""
	.align	16
	.zero		1024


//--------------------- .nv.shared.reserved.0     --------------------------
	.section	.nv.shared.reserved.0,"aw",@nobits
	.weak		__nv_reservedSMEM_offset_0_alias
	.size		__nv_reservedSMEM_offset_0_alias, 0, 64
	.other		__nv_reservedSMEM_offset_0_alias,@"STO_CUDA_RESERVED_SHARED STV_DEFAULT"
__nv_reservedSMEM_offset_0_alias:
	.zero		0
.nv.shared.reserved.0:
	.zero		64
	.weak		__nv_reservedSMEM_tcgen05_partition
	.type		__nv_reservedSMEM_tcgen05_partition,@object
	.size		__nv_reservedSMEM_tcgen05_partition,(.L_0 - __nv_reservedSMEM_tcgen05_partition)
__nv_reservedSMEM_tcgen05_partition:
	.zero		32
.L_0:


//--------------------- .nv.global                --------------------------
	.section	.nv.global,"aw",@nobits
.nv.global:
	.type		_ZN39_INTERNAL_e88dd44e_4_k_cu_4818bea0_29384cute1_E,@object
	.size		_ZN39_INTERNAL_e88dd44e_4_k_cu_4818bea0_29384cute1_E,(_ZN39_INTERNAL_e88dd44e_4_k_cu_4818bea0_29384cuda3std3__45__cpo6cbeginE - _ZN39_INTERNAL_e88dd44e_4_k_cu_4818bea0_29384cute1_E)
_ZN39_INTERNAL_e88dd44e_4_k_cu_4818bea0_29384cute1_E:
	.zero		1
	.type		_ZN39_INTERNAL_e88dd44e_4_k_cu_4818bea0_29384cuda3std3__45__cpo6cbeginE,@object
	.size		_ZN39_INTERNAL_e88dd44e_4_k_cu_4818bea0_29384cuda3std3__45__cpo6cbeginE,(_ZN39_INTERNAL_e88dd44e_4_k_cu_4818bea0_29384cuda3std3__48in_placeE - _ZN39_INTERNAL_e88dd44e_4_k_cu_4818bea0_29384cuda3std3__45__cpo6cbeginE)
_ZN39_INTERNAL_e88dd44e_4_k_cu_4818bea0_29384cuda3std3__45__cpo6cbeginE:
	.zero		1
	.type		_ZN39_INTERNAL_e88dd44e_4_k_cu_4818bea0_29384cuda3std3__48in_placeE,@object
	.size		_ZN39_INTERNAL_e88dd44e_4_k_cu_4818bea0_29384cuda3std3__48in_placeE,(_ZN39_INTERNAL_e88dd44e_4_k_cu_4818bea0_29384cuda3std6ranges3__45__cpo9iter_moveE - _ZN39_INTERNAL_e88dd44e_4_k_cu_4818bea0_29384cuda3std3__48in_placeE)
_ZN39_INTERNAL_e88dd44e_4_k_cu_4818bea0_29384cuda3std3__48in_placeE:
	.zero		1
	.type		_ZN39_INTERNAL_e88dd44e_4_k_cu_4818bea0_29384cuda3std6ranges3__45__cpo9iter_moveE,@object
	.size		_ZN39_INTERNAL_e88dd44e_4_k_cu_4818bea0_29384cuda3std6ranges3__45__cpo9iter_moveE,(_ZN39_INTERNAL_e88dd44e_4_k_cu_4818bea0_29384cuda3std3__45__cpo5beginE - _ZN39_INTERNAL_e88dd44e_4_k_cu_4818bea0_29384cuda3std6ranges3__45__cpo9iter_moveE)
_ZN39_INTERNAL_e88dd44e_4_k_cu_4818bea0_29384cuda3std6ranges3__45__cpo9iter_moveE:
	.zero		1
	.type		_ZN39_INTERNAL_e88dd44e_4_k_cu_4818bea0_29384cuda3std3__45__cpo5beginE,@object
	.size		_ZN39_INTERNAL_e88dd44e_4_k_cu_4818bea0_29384cuda3std3__45__cpo5beginE,(_ZN39_INTERNAL_e88dd44e_4_k_cu_4818bea0_29384cuda3std3__441_GLOBAL__N__e88dd44e_4_k_cu_4818bea0_29386ignoreE - _ZN39_INTERNAL_e88dd44e_4_k_cu_4818bea0_29384cuda3std3__45__cpo5beginE)
_ZN39_INTERNAL_e88dd44e_4_k_cu_4818bea0_29384cuda3std3__45__cpo5beginE:
	.zero		1
	.type		_ZN39_INTERNAL_e88dd44e_4_k_cu_4818bea0_29384cuda3std3__441_GLOBAL__N__e88dd44e_4_k_cu_4818bea0_29386ignoreE,@object
	.size		_ZN39_INTERNAL_e88dd44e_4_k_cu_4818bea0_29384cuda3std3__441_GLOBAL__N__e88dd44e_4_k_cu_4818bea0_29386ignoreE,(_ZN39_INTERNAL_e88dd44e_4_k_cu_4818bea0_29384cute7productE - _ZN39_INTERNAL_e88dd44e_4_k_cu_4818bea0_29384cuda3std3__441_GLOBAL__N__e88dd44e_4_k_cu_4818bea0_29386ignoreE)
_ZN39_INTERNAL_e88dd44e_4_k_cu_4818bea0_29384cuda3std3__441_GLOBAL__N__e88dd44e_4_k_cu_4818bea0_29386ignoreE:
	.zero		1
	.type		_ZN39_INTERNAL_e88dd44e_4_k_cu_4818bea0_29384cute7productE,@object
	.size		_ZN39_INTERNAL_e88dd44e_4_k_cu_4818bea0_29384cute7productE,(_ZN39_INTERNAL_e88dd44e_4_k_cu_4818bea0_29384cuda3std3__45__cpo3endE - _ZN39_INTERNAL_e88dd44e_4_k_cu_4818bea0_29384cute7productE)
_ZN39_INTERNAL_e88dd44e_4_k_cu_4818bea0_29384cute7productE:
	.zero		1
	.type		_ZN39_INTERNAL_e88dd44e_4_k_cu_4818bea0_29384cuda3std3__45__cpo3endE,@object
	.size		_ZN39_INTERNAL_e88dd44e_4_k_cu_4818bea0_29384cuda3std3__45__cpo3endE,(_ZN39_INTERNAL_e88dd44e_4_k_cu_4818bea0_29384cuda3std3__419piecewise_constructE - _ZN39_INTERNAL_e88dd44e_4_k_cu_4818bea0_29384cuda3std3__45__cpo3endE)
_ZN39_INTERNAL_e88dd44e_4_k_cu_4818bea0_29384cuda3std3__45__cpo3endE:
	.zero		1
	.type		_ZN39_INTERNAL_e88dd44e_4_k_cu_4818bea0_29384cuda3std3__419piecewise_constructE,@object
	.size		_ZN39_INTERNAL_e88dd44e_4_k_cu_4818bea0_29384cuda3std3__419piecewise_constructE,(_ZN39_INTERNAL_e88dd44e_4_k_cu_4818bea0_29384cuda3std3__45__cpo4cendE - _ZN39_INTERNAL_e88dd44e_4_k_cu_4818bea0_29384cuda3std3__419piecewise_constructE)
_ZN39_INTERNAL_e88dd44e_4_k_cu_4818bea0_29384cuda3std3__419piecewise_constructE:
	.zero		1
	.type		_ZN39_INTERNAL_e88dd44e_4_k_cu_4818bea0_29384cuda3std3__45__cpo4cendE,@object
	.size		_ZN39_INTERNAL_e88dd44e_4_k_cu_4818bea0_29384cuda3std3__45__cpo4cendE,(_ZN39_INTERNAL_e88dd44e_4_k_cu_4818bea0_29384cuda3std6ranges3__45__cpo4swapE - _ZN39_INTERNAL_e88dd44e_4_k_cu_4818bea0_29384cuda3std3__45__cpo4cendE)
_ZN39_INTERNAL_e88dd44e_4_k_cu_4818bea0_29384cuda3std3__45__cpo4cendE:
	.zero		1
	.type		_ZN39_INTERNAL_e88dd44e_4_k_cu_4818bea0_29384cuda3std6ranges3__45__cpo4swapE,@object
	.size		_ZN39_INTERNAL_e88dd44e_4_k_cu_4818bea0_29384cuda3std6ranges3__45__cpo4swapE,(.L_10 - _ZN39_INTERNAL_e88dd44e_4_k_cu_4818bea0_29384cuda3std6ranges3__45__cpo4swapE)
_ZN39_INTERNAL_e88dd44e_4_k_cu_4818bea0_29384cuda3std6ranges3__45__cpo4swapE:
	.zero		1
.L_10:


//--------------------- .nv.constant0._ZN7cutlass13device_kernelINS_4gemm6kernel13GemmUniversalIN4cute5tupleIJiiiiEEENS1_10collective13CollectiveMmaINS1_35MainloopSm100TmaUmmaWarpSpecializedILi26ELi2ELi4ENS5_IJNS4_1CILi2EEENSA_ILi1EEESC_EEEEENS5_IJNSA_ILi128EEESF_NSA_ILi64EEEEEENS_12float_e4m3_tENS5_IJlSC_lEEESI_SJ_NS4_8TiledMMAINS4_8MMA_AtomIJNS4_10MMA_TraitsINS4_25SM100_MMA_F8F6F4_2x1SM_SSEJSI_SI_fSF_SF_NS4_17integral_constantINS4_4UMMA5MajorELSQ_0EEESR_NSO_INSP_7ScaleInELSS_0EEEST_EEEEEENS4_6LayoutINS5_IJSC_SC_SC_EEENS5_IJNSA_ILi0EEESY_SY_EEEEENS5_IJNS4_10UnderscoreES11_S11_EEEEENS4_18SM100_TMA_2SM_LOADENS4_14ComposedLayoutINS4_7SwizzleILi2ELi4ELi3EEENS4_18smem_ptr_flag_bitsILi8EEENSW_INS5_IJNSA_ILi8EEESG_EEENS5_IJSG_SC_EEEEEEEvNS4_8identityES14_S1E_vS1F_EENS_8epilogue10collective18CollectiveEpilogueINS1H_23Sm100TmaWarpSpecializedILi2ELi2ELi32ELb0ELb0EEEJNS5_IJSG_SF_SG_EEENS5_IJNSW_ISG_SC_EENSW_INS5_IJNSA_ILi32EEESB_EEENS5_IJSC_SG_EEEEEEEESI_SJ_SI_SJ_NS1H_6fusion15FusionCallbacksIS1L_NS1T_13LinCombEltActINS1H_6thread4GELUESI_fSI_fLNS_15FloatRoundStyleE2EEES1M_S1S_JEEENS4_5SM1004TMEM4LOAD26SM100_TMEM_LOAD_32dp32b32xENS4_13SM90_TMA_LOADENS15_INS16_ILi1ELi4ELi3EEES19_NSW_INS5_IJS1A_S1O_EEENS5_IJS1O_SC_EEEEEEENS4_39AutoVectorizingCopyWithAssumedAlignmentILi128EEENS4_14SM90_TMA_STOREES2A_S2C_S2C_EEEvvEEEEvNT_6ParamsE --------------------------
	.section	.nv.constant0._ZN7cutlass13device_kernelINS_4gemm6kernel13GemmUniversalIN4cute5tupleIJiiiiEEENS1_10collective13CollectiveMmaINS1_35MainloopSm100TmaUmmaWarpSpecializedILi26ELi2ELi4ENS5_IJNS4_1CILi2EEENSA_ILi1EEESC_EEEEENS5_IJNSA_ILi128EEESF_NSA_ILi64EEEEEENS_12float_e4m3_tENS5_IJlSC_lEEESI_SJ_NS4_8TiledMMAINS4_8MMA_AtomIJNS4_10MMA_TraitsINS4_25SM100_MMA_F8F6F4_2x1SM_SSEJSI_SI_fSF_SF_NS4_17integral_constantINS4_4UMMA5MajorELSQ_0EEESR_NSO_INSP_7ScaleInELSS_0EEEST_EEEEEENS4_6LayoutINS5_IJSC_SC_SC_EEENS5_IJNSA_ILi0EEESY_SY_EEEEENS5_IJNS4_10UnderscoreES11_S11_EEEEENS4_18SM100_TMA_2SM_LOADENS4_14ComposedLayoutINS4_7SwizzleILi2ELi4ELi3EEENS4_18smem_ptr_flag_bitsILi8EEENSW_INS5_IJNSA_ILi8EEESG_EEENS5_IJSG_SC_EEEEEEEvNS4_8identityES14_S1E_vS1F_EENS_8epilogue10collective18CollectiveEpilogueINS1H_23Sm100TmaWarpSpecializedILi2ELi2ELi32ELb0ELb0EEEJNS5_IJSG_SF_SG_EEENS5_IJNSW_ISG_SC_EENSW_INS5_IJNSA_ILi32EEESB_EEENS5_IJSC_SG_EEEEEEEESI_SJ_SI_SJ_NS1H_6fusion15FusionCallbacksIS1L_NS1T_13LinCombEltActINS1H_6thread4GELUESI_fSI_fLNS_15FloatRoundStyleE2EEES1M_S1S_JEEENS4_5SM1004TMEM4LOAD26SM100_TMEM_LOAD_32dp32b32xENS4_13SM90_TMA_LOADENS15_INS16_ILi1ELi4ELi3EEES19_NSW_INS5_IJS1A_S1O_EEENS5_IJS1O_SC_EEEEEEENS4_39AutoVectorizingCopyWithAssumedAlignmentILi128EEENS4_14SM90_TMA_STOREES2A_S2C_S2C_EEEvvEEEEvNT_6ParamsE,"a",@progbits
	.sectionflags	@""
	.align	4
.nv.constant0._ZN7cutlass13device_kernelINS_4gemm6kernel13GemmUniversalIN4cute5tupleIJiiiiEEENS1_10collective13CollectiveMmaINS1_35MainloopSm100TmaUmmaWarpSpecializedILi26ELi2ELi4ENS5_IJNS4_1CILi2EEENSA_ILi1EEESC_EEEEENS5_IJNSA_ILi128EEESF_NSA_ILi64EEEEEENS_12float_e4m3_tENS5_IJlSC_lEEESI_SJ_NS4_8TiledMMAINS4_8MMA_AtomIJNS4_10MMA_TraitsINS4_25SM100_MMA_F8F6F4_2x1SM_SSEJSI_SI_fSF_SF_NS4_17integral_constantINS4_4UMMA5MajorELSQ_0EEESR_NSO_INSP_7ScaleInELSS_0EEEST_EEEEEENS4_6LayoutINS5_IJSC_SC_SC_EEENS5_IJNSA_ILi0EEESY_SY_EEEEENS5_IJNS4_10UnderscoreES11_S11_EEEEENS4_18SM100_TMA_2SM_LOADENS4_14ComposedLayoutINS4_7SwizzleILi2ELi4ELi3EEENS4_18smem_ptr_flag_bitsILi8EEENSW_INS5_IJNSA_ILi8EEESG_EEENS5_IJSG_SC_EEEEEEEvNS4_8identityES14_S1E_vS1F_EENS_8epilogue10collective18CollectiveEpilogueINS1H_23Sm100TmaWarpSpecializedILi2ELi2ELi32ELb0ELb0EEEJNS5_IJSG_SF_SG_EEENS5_IJNSW_ISG_SC_EENSW_INS5_IJNSA_ILi32EEESB_EEENS5_IJSC_SG_EEEEEEEESI_SJ_SI_SJ_NS1H_6fusion15FusionCallbacksIS1L_NS1T_13LinCombEltActINS1H_6thread4GELUESI_fSI_fLNS_15FloatRoundStyleE2EEES1M_S1S_JEEENS4_5SM1004TMEM4LOAD26SM100_TMEM_LOAD_32dp32b32xENS4_13SM90_TMA_LOADENS15_INS16_ILi1ELi4ELi3EEES19_NSW_INS5_IJS1A_S1O_EEENS5_IJS1O_SC_EEEEEEENS4_39AutoVectorizingCopyWithAssumedAlignmentILi128EEENS4_14SM90_TMA_STOREES2A_S2C_S2C_EEEvvEEEEvNT_6ParamsE:
	.zero		2944


//--------------------- SYMBOLS --------------------------

	.type		.nv.reservedSmem.offset0,@object
	.size		.nv.reservedSmem.offset0,0x4
	.type		.nv.reservedSmem.cap,@object
	.size		.nv.reservedSmem.cap,0x4
	.type		__assertfail,@function
